	.target	sm_100a

	.elftype	@"ET_EXEC"


//--------------------- .note.nv.tkinfo           --------------------------
	.section	.note.nv.tkinfo,"",@"SHT_NOTE"
	.sectionflags	@"SHF_NOTE_NV_TKINFO"
	.tkinfo
        /*0018*/ 	.word	0x00000002
        /*0030*/ 	.string	""
        /*0030*/ 	.string	"ptxas"
        /*0030*/ 	.string	"Cuda compilation tools, release 13.0, V13.0.88"
        /*0030*/ 	.string	"Build cuda_13.0.r13.0/compiler.36424714_0"
        /*0030*/ 	.string	"-arch sm_100a -m 64 "



//--------------------- .note.nv.cuinfo           --------------------------
	.section	.note.nv.cuinfo,"",@"SHT_NOTE"
	.sectionflags	@"SHF_NOTE_NV_CUINFO"
        /*0018*/ 	.short	0x0002
        /*001a*/ 	.short	0x0064
        /*001c*/ 	.short	0x0082
	.zero		2


//--------------------- .nv.info                  --------------------------
	.section	.nv.info,"",@"SHT_CUDA_INFO"
	.align	4


	//----- nvinfo : EIATTR_REGCOUNT
	.align		4
        /*0000*/ 	.byte	0x04, 0x2f
        /*0002*/ 	.short	(.L_19 - .L_18)
	.align		4
.L_18:
        /*0004*/ 	.word	index@(_ZN7cutlass13device_kernelINS_4gemm6kernel13GemmUniversalIN4cute5tupleIJiiiiEEENS1_10collective13CollectiveMmaINS1_35MainloopSm100TmaUmmaWarpSpecializedILi26ELi2ELi4ENS5_IJNS4_1CILi2EEENSA_ILi1EEESC_EEEEENS5_IJNSA_ILi128EEESF_NSA_ILi64EEEEEENS_12float_e4m3_tENS5_IJlSC_lEEESI_SJ_NS4_8TiledMMAINS4_8MMA_AtomIJNS4_10MMA_TraitsINS4_25SM100_MMA_F8F6F4_2x1SM_SSEJSI_SI_fSF_SF_NS4_17integral_constantINS4_4UMMA5MajorELSQ_0EEESR_NSO_INSP_7ScaleInELSS_0EEEST_EEEEEENS4_6LayoutINS5_IJSC_SC_SC_EEENS5_IJNSA_ILi0EEESY_SY_EEEEENS5_IJNS4_10UnderscoreES11_S11_EEEEENS4_18SM100_TMA_2SM_LOADENS4_14ComposedLayoutINS4_7SwizzleILi2ELi4ELi3EEENS4_18smem_ptr_flag_bitsILi8EEENSW_INS5_IJNSA_ILi8EEESG_EEENS5_IJSG_SC_EEEEEEEvNS4_8identityES14_S1E_vS1F_EENS_8epilogue10collective18CollectiveEpilogueINS1H_23Sm100TmaWarpSpecializedILi2ELi2ELi32ELb0ELb0EEEJNS5_IJSG_SF_SG_EEENS5_IJNSW_ISG_SC_EENSW_INS5_IJNSA_ILi32EEESB_EEENS5_IJSC_SG_EEEEEEEESI_SJ_SI_SJ_NS1H_6fusion15FusionCallbacksIS1L_NS1T_17LinCombPerRowBiasISI_fSI_SI_fLi16ELNS_15FloatRoundStyleE2EEES1M_S1S_JEEENS4_5SM1004TMEM4LOAD26SM100_TMEM_LOAD_32dp32b32xENS4_13SM90_TMA_LOADENS15_INS16_ILi1ELi4ELi3EEES19_NSW_INS5_IJS1A_S1O_EEENS5_IJS1O_SC_EEEEEEENS4_39AutoVectorizingCopyWithAssumedAlignmentILi128EEENS4_14SM90_TMA_STOREES28_S2A_S2A_EEEvvEEEEvNT_6ParamsE)
        /*0008*/ 	.word	0x00000078


	//----- nvinfo : EIATTR_FRAME_SIZE
	.align		4
.L_19:
        /*000c*/ 	.byte	0x04, 0x11
        /*000e*/ 	.short	(.L_21 - .L_20)
	.align		4
.L_20:
        /*0010*/ 	.word	index@($__internal_2_$__cuda_sm10x_tcgen05_guardrail_trap_unallocated_columns_being_dealloced)
        /*0014*/ 	.word	0x00000000


	//----- nvinfo : EIATTR_FRAME_SIZE
	.align		4
.L_21:
        /*0018*/ 	.byte	0x04, 0x11
        /*001a*/ 	.short	(.L_23 - .L_22)
	.align		4
.L_22:
        /*001c*/ 	.word	index@($__internal_1_$__cuda_sm10x_tcgen05_guardrail_trap_phase_invalid_during_alloc)
        /*0020*/ 	.word	0x00000000


	//----- nvinfo : EIATTR_FRAME_SIZE
	.align		4
.L_23:
        /*0024*/ 	.byte	0x04, 0x11
        /*0026*/ 	.short	(.L_25 - .L_24)
	.align		4
.L_24:
        /*0028*/ 	.word	index@($__internal_0_$__cuda_sm10x_tcgen05_guardrail_trap_col_being_dealloced_not_returned_by_alloc)
        /*002c*/ 	.word	0x00000000


	//----- nvinfo : EIATTR_FRAME_SIZE
	.align		4
.L_25:
        /*0030*/ 	.byte	0x04, 0x11
        /*0032*/ 	.short	(.L_27 - .L_26)
	.align		4
.L_26:
        /*0034*/ 	.word	index@(_ZN7cutlass13device_kernelINS_4gemm6kernel13GemmUniversalIN4cute5tupleIJiiiiEEENS1_10collective13CollectiveMmaINS1_35MainloopSm100TmaUmmaWarpSpecializedILi26ELi2ELi4ENS5_IJNS4_1CILi2EEENSA_ILi1EEESC_EEEEENS5_IJNSA_ILi128EEESF_NSA_ILi64EEEEEENS_12float_e4m3_tENS5_IJlSC_lEEESI_SJ_NS4_8TiledMMAINS4_8MMA_AtomIJNS4_10MMA_TraitsINS4_25SM100_MMA_F8F6F4_2x1SM_SSEJSI_SI_fSF_SF_NS4_17integral_constantINS4_4UMMA5MajorELSQ_0EEESR_NSO_INSP_7ScaleInELSS_0EEEST_EEEEEENS4_6LayoutINS5_IJSC_SC_SC_EEENS5_IJNSA_ILi0EEESY_SY_EEEEENS5_IJNS4_10UnderscoreES11_S11_EEEEENS4_18SM100_TMA_2SM_LOADENS4_14ComposedLayoutINS4_7SwizzleILi2ELi4ELi3EEENS4_18smem_ptr_flag_bitsILi8EEENSW_INS5_IJNSA_ILi8EEESG_EEENS5_IJSG_SC_EEEEEEEvNS4_8identityES14_S1E_vS1F_EENS_8epilogue10collective18CollectiveEpilogueINS1H_23Sm100TmaWarpSpecializedILi2ELi2ELi32ELb0ELb0EEEJNS5_IJSG_SF_SG_EEENS5_IJNSW_ISG_SC_EENSW_INS5_IJNSA_ILi32EEESB_EEENS5_IJSC_SG_EEEEEEEESI_SJ_SI_SJ_NS1H_6fusion15FusionCallbacksIS1L_NS1T_17LinCombPerRowBiasISI_fSI_SI_fLi16ELNS_15FloatRoundStyleE2EEES1M_S1S_JEEENS4_5SM1004TMEM4LOAD26SM100_TMEM_LOAD_32dp32b32xENS4_13SM90_TMA_LOADENS15_INS16_ILi1ELi4ELi3EEES19_NSW_INS5_IJS1A_S1O_EEENS5_IJS1O_SC_EEEEEEENS4_39AutoVectorizingCopyWithAssumedAlignmentILi128EEENS4_14SM90_TMA_STOREES28_S2A_S2A_EEEvvEEEEvNT_6ParamsE)
        /*0038*/ 	.word	0x00000000


	//----- nvinfo : EIATTR_MIN_STACK_SIZE
	.align		4
.L_27:
        /*003c*/ 	.byte	0x04, 0x12
        /*003e*/ 	.short	(.L_29 - .L_28)
	.align		4
.L_28:
        /*0040*/ 	.word	index@(_ZN7cutlass13device_kernelINS_4gemm6kernel13GemmUniversalIN4cute5tupleIJiiiiEEENS1_10collective13CollectiveMmaINS1_35MainloopSm100TmaUmmaWarpSpecializedILi26ELi2ELi4ENS5_IJNS4_1CILi2EEENSA_ILi1EEESC_EEEEENS5_IJNSA_ILi128EEESF_NSA_ILi64EEEEEENS_12float_e4m3_tENS5_IJlSC_lEEESI_SJ_NS4_8TiledMMAINS4_8MMA_AtomIJNS4_10MMA_TraitsINS4_25SM100_MMA_F8F6F4_2x1SM_SSEJSI_SI_fSF_SF_NS4_17integral_constantINS4_4UMMA5MajorELSQ_0EEESR_NSO_INSP_7ScaleInELSS_0EEEST_EEEEEENS4_6LayoutINS5_IJSC_SC_SC_EEENS5_IJNSA_ILi0EEESY_SY_EEEEENS5_IJNS4_10UnderscoreES11_S11_EEEEENS4_18SM100_TMA_2SM_LOADENS4_14ComposedLayoutINS4_7SwizzleILi2ELi4ELi3EEENS4_18smem_ptr_flag_bitsILi8EEENSW_INS5_IJNSA_ILi8EEESG_EEENS5_IJSG_SC_EEEEEEEvNS4_8identityES14_S1E_vS1F_EENS_8epilogue10collective18CollectiveEpilogueINS1H_23Sm100TmaWarpSpecializedILi2ELi2ELi32ELb0ELb0EEEJNS5_IJSG_SF_SG_EEENS5_IJNSW_ISG_SC_EENSW_INS5_IJNSA_ILi32EEESB_EEENS5_IJSC_SG_EEEEEEEESI_SJ_SI_SJ_NS1H_6fusion15FusionCallbacksIS1L_NS1T_17LinCombPerRowBiasISI_fSI_SI_fLi16ELNS_15FloatRoundStyleE2EEES1M_S1S_JEEENS4_5SM1004TMEM4LOAD26SM100_TMEM_LOAD_32dp32b32xENS4_13SM90_TMA_LOADENS15_INS16_ILi1ELi4ELi3EEES19_NSW_INS5_IJS1A_S1O_EEENS5_IJS1O_SC_EEEEEEENS4_39AutoVectorizingCopyWithAssumedAlignmentILi128EEENS4_14SM90_TMA_STOREES28_S2A_S2A_EEEvvEEEEvNT_6ParamsE)
        /*0044*/ 	.word	0x00000000
.L_29:


//--------------------- .nv.compat                --------------------------
	.section	.nv.compat,"",@"SHT_CUDA_COMPAT_INFO"
	.align	4
        /*0000*/ 	.byte	0x02, 0x09, 0x01, 0x00, 0x02, 0x02, 0x02, 0x00, 0x02, 0x05, 0x05, 0x00, 0x03, 0x07, 0x01, 0x01
        /*0010*/ 	.byte	0x02, 0x03, 0x01, 0x00, 0x02, 0x06, 0x01, 0x00, 0x04, 0x0b, 0x08, 0x00, 0x09, 0x00, 0x00, 0x00
        /*0020*/ 	.byte	0x00, 0x00, 0x00, 0x00


//--------------------- .nv.info._ZN7cutlass13device_kernelINS_4gemm6kernel13GemmUniversalIN4cute5tupleIJiiiiEEENS1_10collective13CollectiveMmaINS1_35MainloopSm100TmaUmmaWarpSpecializedILi26ELi2ELi4ENS5_IJNS4_1CILi2EEENSA_ILi1EEESC_EEEEENS5_IJNSA_ILi128EEESF_NSA_ILi64EEEEEENS_12float_e4m3_tENS5_IJlSC_lEEESI_SJ_NS4_8TiledMMAINS4_8MMA_AtomIJNS4_10MMA_TraitsINS4_25SM100_MMA_F8F6F4_2x1SM_SSEJSI_SI_fSF_SF_NS4_17integral_constantINS4_4UMMA5MajorELSQ_0EEESR_NSO_INSP_7ScaleInELSS_0EEEST_EEEEEENS4_6LayoutINS5_IJSC_SC_SC_EEENS5_IJNSA_ILi0EEESY_SY_EEEEENS5_IJNS4_10UnderscoreES11_S11_EEEEENS4_18SM100_TMA_2SM_LOADENS4_14ComposedLayoutINS4_7SwizzleILi2ELi4ELi3EEENS4_18smem_ptr_flag_bitsILi8EEENSW_INS5_IJNSA_ILi8EEESG_EEENS5_IJSG_SC_EEEEEEEvNS4_8identityES14_S1E_vS1F_EENS_8epilogue10collective18CollectiveEpilogueINS1H_23Sm100TmaWarpSpecializedILi2ELi2ELi32ELb0ELb0EEEJNS5_IJSG_SF_SG_EEENS5_IJNSW_ISG_SC_EENSW_INS5_IJNSA_ILi32EEESB_EEENS5_IJSC_SG_EEEEEEEESI_SJ_SI_SJ_NS1H_6fusion15FusionCallbacksIS1L_NS1T_17LinCombPerRowBiasISI_fSI_SI_fLi16ELNS_15FloatRoundStyleE2EEES1M_S1S_JEEENS4_5SM1004TMEM4LOAD26SM100_TMEM_LOAD_32dp32b32xENS4_13SM90_TMA_LOADENS15_INS16_ILi1ELi4ELi3EEES19_NSW_INS5_IJS1A_S1O_EEENS5_IJS1O_SC_EEEEEEENS4_39AutoVectorizingCopyWithAssumedAlignmentILi128EEENS4_14SM90_TMA_STOREES28_S2A_S2A_EEEvvEEEEvNT_6ParamsE --------------------------
	.section	.nv.info._ZN7cutlass13device_kernelINS_4gemm6kernel13GemmUniversalIN4cute5tupleIJiiiiEEENS1_10collective13CollectiveMmaINS1_35MainloopSm100TmaUmmaWarpSpecializedILi26ELi2ELi4ENS5_IJNS4_1CILi2EEENSA_ILi1EEESC_EEEEENS5_IJNSA_ILi128EEESF_NSA_ILi64EEEEEENS_12float_e4m3_tENS5_IJlSC_lEEESI_SJ_NS4_8TiledMMAINS4_8MMA_AtomIJNS4_10MMA_TraitsINS4_25SM100_MMA_F8F6F4_2x1SM_SSEJSI_SI_fSF_SF_NS4_17integral_constantINS4_4UMMA5MajorELSQ_0EEESR_NSO_INSP_7ScaleInELSS_0EEEST_EEEEEENS4_6LayoutINS5_IJSC_SC_SC_EEENS5_IJNSA_ILi0EEESY_SY_EEEEENS5_IJNS4_10UnderscoreES11_S11_EEEEENS4_18SM100_TMA_2SM_LOADENS4_14ComposedLayoutINS4_7SwizzleILi2ELi4ELi3EEENS4_18smem_ptr_flag_bitsILi8EEENSW_INS5_IJNSA_ILi8EEESG_EEENS5_IJSG_SC_EEEEEEEvNS4_8identityES14_S1E_vS1F_EENS_8epilogue10collective18CollectiveEpilogueINS1H_23Sm100TmaWarpSpecializedILi2ELi2ELi32ELb0ELb0EEEJNS5_IJSG_SF_SG_EEENS5_IJNSW_ISG_SC_EENSW_INS5_IJNSA_ILi32EEESB_EEENS5_IJSC_SG_EEEEEEEESI_SJ_SI_SJ_NS1H_6fusion15FusionCallbacksIS1L_NS1T_17LinCombPerRowBiasISI_fSI_SI_fLi16ELNS_15FloatRoundStyleE2EEES1M_S1S_JEEENS4_5SM1004TMEM4LOAD26SM100_TMEM_LOAD_32dp32b32xENS4_13SM90_TMA_LOADENS15_INS16_ILi1ELi4ELi3EEES19_NSW_INS5_IJS1A_S1O_EEENS5_IJS1O_SC_EEEEEEENS4_39AutoVectorizingCopyWithAssumedAlignmentILi128EEENS4_14SM90_TMA_STOREES28_S2A_S2A_EEEvvEEEEvNT_6ParamsE,"",@"SHT_CUDA_INFO"
	.sectionflags	@""
	.align	4


	//----- nvinfo : EIATTR_CUDA_API_VERSION
	.align		4
        /*0000*/ 	.byte	0x04, 0x37
        /*0002*/ 	.short	(.L_31 - .L_30)
.L_30:
        /*0004*/ 	.word	0x00000082


	//----- nvinfo : EIATTR_KPARAM_INFO
	.align		4
.L_31:
        /*0008*/ 	.byte	0x04, 0x17
        /*000a*/ 	.short	(.L_33 - .L_32)
.L_32:
        /*000c*/ 	.word	0x00000000
        /*0010*/ 	.short	0x0000
        /*0012*/ 	.short	0x0000
        /*0014*/ 	.byte	0x00, 0xf0, 0x01, 0x20


	//----- nvinfo : EIATTR_AT_ENTRY_FRAGMENTS
	.align		4
.L_33:
        /*0018*/ 	.byte	0x04, 0x4f
        /*001a*/ 	.short	(.L_35 - .L_34)


	//   ....[0]....
.L_34:
        /*001c*/ 	.word	0x00000007


	//----- nvinfo : EIATTR_RESERVED_SMEM_USED
	.align		4
.L_35:
        /*0020*/ 	.byte	0x01, 0x41
	.zero		2


	//----- nvinfo : EIATTR_SPARSE_MMA_MASK
	.align		4
        /*0024*/ 	.byte	0x03, 0x50
        /*0026*/ 	.short	0x0000


	//----- nvinfo : EIATTR_TCGEN05_2CTA_USED
	.align		4
        /*0028*/ 	.byte	0x01, 0x52
	.zero		2


	//----- nvinfo : EIATTR_MAXREG_COUNT
	.align		4
        /*002c*/ 	.byte	0x03, 0x1b
        /*002e*/ 	.short	0x00ff


	//----- nvinfo : EIATTR_NUM_BARRIERS
	.align		4
        /*0030*/ 	.byte	0x02, 0x4c
        /*0032*/ 	.byte	0x07
	.zero		1


	//----- nvinfo : EIATTR_EXTERNS
	.align		4
        /*0034*/ 	.byte	0x04, 0x0f
        /*0036*/ 	.short	(.L_37 - .L_36)


	//   ....[0]....
	.align		4
.L_36:
        /*0038*/ 	.word	index@(__assertfail)


	//----- nvinfo : EIATTR_MERCURY_ISA_VERSION
	.align		4
.L_37:
        /*003c*/ 	.byte	0x03, 0x5f
        /*003e*/ 	.short	0x0101


	//----- nvinfo : EIATTR_INT_WARP_WIDE_INSTR_OFFSETS
	.align		4
        /*0040*/ 	.byte	0x04, 0x31
        /*0042*/ 	.short	(.L_39 - .L_38)


	//   ....[0]....
.L_38:
        /*0044*/ 	.word	0x00000fb0


	//   ....[1]....
        /*0048*/ 	.word	0x00001050


	//   ....[2]....
        /*004c*/ 	.word	0x00002370


	//   ....[3]....
        /*0050*/ 	.word	0x00004db0


	//   ....[4]....
        /*0054*/ 	.word	0x00004de0


	//   ....[5]....
        /*0058*/ 	.word	0x00004e30


	//   ....[6]....
        /*005c*/ 	.word	0x00005740


	//   ....[7]....
        /*0060*/ 	.word	0x00005760


	//   ....[8]....
        /*0064*/ 	.word	0x00005830


	//   ....[9]....
        /*0068*/ 	.word	0x000059f0


	//   ....[10]....
        /*006c*/ 	.word	0x00005a00


	//   ....[11]....
        /*0070*/ 	.word	0x00005b90


	//   ....[12]....
        /*0074*/ 	.word	0x00006b40


	//----- nvinfo : EIATTR_COOP_GROUP_MASK_REGIDS
	.align		4
.L_39:
        /*0078*/ 	.byte	0x04, 0x29
        /*007a*/ 	.short	(.L_41 - .L_40)


	//   ....[0]....
.L_40:
        /*007c*/ 	.word	0xffffffff


	//   ....[1]....
        /*0080*/ 	.word	0xffffffff


	//   ....[2]....
        /*0084*/ 	.word	0xffffffff


	//   ....[3]....
        /*0088*/ 	.word	0xffffffff


	//   ....[4]....
        /*008c*/ 	.word	0xffffffff


	//   ....[5]....
        /*0090*/ 	.word	0xffffffff


	//   ....[6]....
        /*0094*/ 	.word	0xffffffff


	//   ....[7]....
        /*0098*/ 	.word	0xffffffff


	//   ....[8]....
        /*009c*/ 	.word	0xffffffff


	//   ....[9]....
        /*00a0*/ 	.word	0xffffffff


	//   ....[10]....
        /*00a4*/ 	.word	0xffffffff


	//   ....[11]....
        /*00a8*/ 	.word	0xffffffff


	//   ....[12]....
        /*00ac*/ 	.word	0xffffffff


	//   ....[13]....
        /*00b0*/ 	.word	0xffffffff


	//----- nvinfo : EIATTR_COOP_GROUP_INSTR_OFFSETS
	.align		4
.L_41:
        /*00b4*/ 	.byte	0x04, 0x28
        /*00b6*/ 	.short	(.L_43 - .L_42)


	//   ....[0]....
.L_42:
        /*00b8*/ 	.word	0x000000c0


	//   ....[1]....
        /*00bc*/ 	.word	0x000004f0


	//   ....[2]....
        /*00c0*/ 	.word	0x00000960


	//   ....[3]....
        /*00c4*/ 	.word	0x00000ab0


	//   ....[4]....
        /*00c8*/ 	.word	0x00000ba0


	//   ....[5]....
        /*00cc*/ 	.word	0x00000d00


	//   ....[6]....
        /*00d0*/ 	.word	0x00000e90


	//   ....[7]....
        /*00d4*/ 	.word	0x000010d0


	//   ....[8]....
        /*00d8*/ 	.word	0x00002250


	//   ....[9]....
        /*00dc*/ 	.word	0x00003c80


	//   ....[10]....
        /*00e0*/ 	.word	0x00004150


	//   ....[11]....
        /*00e4*/ 	.word	0x00004180


	//   ....[12]....
        /*00e8*/ 	.word	0x00004cc0


	//   ....[13]....
        /*00ec*/ 	.word	0x00004ed0


	//----- nvinfo : EIATTR_VRC_CTA_INIT_COUNT
	.align		4
.L_43:
        /*00f0*/ 	.byte	0x02, 0x4a
        /*00f2*/ 	.byte	0x80
	.zero		1


	//----- nvinfo : EIATTR_SYSCALL_OFFSETS
	.align		4
        /*00f4*/ 	.byte	0x04, 0x46
        /*00f6*/ 	.short	(.L_45 - .L_44)


	//   ....[0]....
.L_44:
        /*00f8*/ 	.word	0x00006640


	//   ....[1]....
        /*00fc*/ 	.word	0x00006780


	//   ....[2]....
        /*0100*/ 	.word	0x000070c0


	//   ....[3]....
        /*0104*/ 	.word	0x00007ea0


	//----- nvinfo : EIATTR_MBARRIER_INSTR_OFFSETS
	.align		4
.L_45:
        /*0108*/ 	.byte	0x04, 0x39
        /*010a*/ 	.short	(.L_47 - .L_46)


	//   ....[0]....
.L_46:
        /*010c*/ 	.word	0x00000600
        /*0110*/ 	.word	0x000000ff
        /*0114*/ 	.word	0x00000000
        /*0118*/ 	.short	0x0100
        /*011a*/ 	.byte	0x08
	.zero		1


	//   ....[1]....
        /*011c*/ 	.word	0x00000610
        /*0120*/ 	.word	0x000000ff
        /*0124*/ 	.word	0x000000d0
        /*0128*/ 	.short	0x0100
        /*012a*/ 	.byte	0x08
	.zero		1


	//   ....[2]....
        /*012c*/ 	.word	0x00000620
        /*0130*/ 	.word	0x000000ff
        /*0134*/ 	.word	0x00000008
        /*0138*/ 	.short	0x0100
        /*013a*/ 	.byte	0x08
	.zero		1


	//   ....[3]....
        /*013c*/ 	.word	0x00000630
        /*0140*/ 	.word	0x000000ff
        /*0144*/ 	.word	0x000000d8
        /*0148*/ 	.short	0x0100
        /*014a*/ 	.byte	0x08
	.zero		1


	//   ....[4]....
        /*014c*/ 	.word	0x00000640
        /*0150*/ 	.word	0x000000ff
        /*0154*/ 	.word	0x00000010
        /*0158*/ 	.short	0x0100
        /*015a*/ 	.byte	0x08
	.zero		1


	//   ....[5]....
        /*015c*/ 	.word	0x00000650
        /*0160*/ 	.word	0x000000ff
        /*0164*/ 	.word	0x000000e0
        /*0168*/ 	.short	0x0100
        /*016a*/ 	.byte	0x08
	.zero		1


	//   ....[6]....
        /*016c*/ 	.word	0x00000660
        /*0170*/ 	.word	0x000000ff
        /*0174*/ 	.word	0x00000018
        /*0178*/ 	.short	0x0100
        /*017a*/ 	.byte	0x08
	.zero		1


	//   ....[7]....
        /*017c*/ 	.word	0x00000670
        /*0180*/ 	.word	0x000000ff
        /*0184*/ 	.word	0x000000e8
        /*0188*/ 	.short	0x0100
        /*018a*/ 	.byte	0x08
	.zero		1


	//   ....[8]....
        /*018c*/ 	.word	0x00000680
        /*0190*/ 	.word	0x000000ff
        /*0194*/ 	.word	0x00000020
        /*0198*/ 	.short	0x0100
        /*019a*/ 	.byte	0x08
	.zero		1


	//   ....[9]....
        /*019c*/ 	.word	0x00000690
        /*01a0*/ 	.word	0x000000ff
        /*01a4*/ 	.word	0x000000f0
        /*01a8*/ 	.short	0x0100
        /*01aa*/ 	.byte	0x08
	.zero		1


	//   ....[10]....
        /*01ac*/ 	.word	0x000006a0
        /*01b0*/ 	.word	0x000000ff
        /*01b4*/ 	.word	0x00000028
        /*01b8*/ 	.short	0x0100
        /*01ba*/ 	.byte	0x08
	.zero		1


	//   ....[11]....
        /*01bc*/ 	.word	0x000006b0
        /*01c0*/ 	.word	0x000000ff
        /*01c4*/ 	.word	0x000000f8
        /*01c8*/ 	.short	0x0100
        /*01ca*/ 	.byte	0x08
	.zero		1


	//   ....[12]....
        /*01cc*/ 	.word	0x000006c0
        /*01d0*/ 	.word	0x000000ff
        /*01d4*/ 	.word	0x00000030
        /*01d8*/ 	.short	0x0100
        /*01da*/ 	.byte	0x08
	.zero		1


	//   ....[13]....
        /*01dc*/ 	.word	0x000006d0
        /*01e0*/ 	.word	0x000000ff
        /*01e4*/ 	.word	0x00000100
        /*01e8*/ 	.short	0x0100
        /*01ea*/ 	.byte	0x08
	.zero		1


	//   ....[14]....
        /*01ec*/ 	.word	0x000006e0
        /*01f0*/ 	.word	0x000000ff
        /*01f4*/ 	.word	0x00000038
        /*01f8*/ 	.short	0x0100
        /*01fa*/ 	.byte	0x08
	.zero		1


	//   ....[15]....
        /*01fc*/ 	.word	0x000006f0
        /*0200*/ 	.word	0x000000ff
        /*0204*/ 	.word	0x00000108
        /*0208*/ 	.short	0x0100
        /*020a*/ 	.byte	0x08
	.zero		1


	//   ....[16]....
        /*020c*/ 	.word	0x00000700
        /*0210*/ 	.word	0x000000ff
        /*0214*/ 	.word	0x00000040
        /*0218*/ 	.short	0x0100
        /*021a*/ 	.byte	0x08
	.zero		1


	//   ....[17]....
        /*021c*/ 	.word	0x00000710
        /*0220*/ 	.word	0x000000ff
        /*0224*/ 	.word	0x00000110
        /*0228*/ 	.short	0x0100
        /*022a*/ 	.byte	0x08
	.zero		1


	//   ....[18]....
        /*022c*/ 	.word	0x00000720
        /*0230*/ 	.word	0x000000ff
        /*0234*/ 	.word	0x00000048
        /*0238*/ 	.short	0x0100
        /*023a*/ 	.byte	0x08
	.zero		1


	//   ....[19]....
        /*023c*/ 	.word	0x00000730
        /*0240*/ 	.word	0x000000ff
        /*0244*/ 	.word	0x00000118
        /*0248*/ 	.short	0x0100
        /*024a*/ 	.byte	0x08
	.zero		1


	//   ....[20]....
        /*024c*/ 	.word	0x00000740
        /*0250*/ 	.word	0x000000ff
        /*0254*/ 	.word	0x00000050
        /*0258*/ 	.short	0x0100
        /*025a*/ 	.byte	0x08
	.zero		1


	//   ....[21]....
        /*025c*/ 	.word	0x00000750
        /*0260*/ 	.word	0x000000ff
        /*0264*/ 	.word	0x00000120
        /*0268*/ 	.short	0x0100
        /*026a*/ 	.byte	0x08
	.zero		1


	//   ....[22]....
        /*026c*/ 	.word	0x00000760
        /*0270*/ 	.word	0x000000ff
        /*0274*/ 	.word	0x00000058
        /*0278*/ 	.short	0x0100
        /*027a*/ 	.byte	0x08
	.zero		1


	//   ....[23]....
        /*027c*/ 	.word	0x00000770
        /*0280*/ 	.word	0x000000ff
        /*0284*/ 	.word	0x00000128
        /*0288*/ 	.short	0x0100
        /*028a*/ 	.byte	0x08
	.zero		1


	//   ....[24]....
        /*028c*/ 	.word	0x00000780
        /*0290*/ 	.word	0x000000ff
        /*0294*/ 	.word	0x00000060
        /*0298*/ 	.short	0x0100
        /*029a*/ 	.byte	0x08
	.zero		1


	//   ....[25]....
        /*029c*/ 	.word	0x00000790
        /*02a0*/ 	.word	0x000000ff
        /*02a4*/ 	.word	0x00000130
        /*02a8*/ 	.short	0x0100
        /*02aa*/ 	.byte	0x08
	.zero		1


	//   ....[26]....
        /*02ac*/ 	.word	0x000007a0
        /*02b0*/ 	.word	0x000000ff
        /*02b4*/ 	.word	0x00000068
        /*02b8*/ 	.short	0x0100
        /*02ba*/ 	.byte	0x08
	.zero		1


	//   ....[27]....
        /*02bc*/ 	.word	0x000007b0
        /*02c0*/ 	.word	0x000000ff
        /*02c4*/ 	.word	0x00000138
        /*02c8*/ 	.short	0x0100
        /*02ca*/ 	.byte	0x08
	.zero		1


	//   ....[28]....
        /*02cc*/ 	.word	0x000007c0
        /*02d0*/ 	.word	0x000000ff
        /*02d4*/ 	.word	0x00000070
        /*02d8*/ 	.short	0x0100
        /*02da*/ 	.byte	0x08
	.zero		1


	//   ....[29]....
        /*02dc*/ 	.word	0x000007d0
        /*02e0*/ 	.word	0x000000ff
        /*02e4*/ 	.word	0x00000140
        /*02e8*/ 	.short	0x0100
        /*02ea*/ 	.byte	0x08
	.zero		1


	//   ....[30]....
        /*02ec*/ 	.word	0x000007e0
        /*02f0*/ 	.word	0x000000ff
        /*02f4*/ 	.word	0x00000078
        /*02f8*/ 	.short	0x0100
        /*02fa*/ 	.byte	0x08
	.zero		1


	//   ....[31]....
        /*02fc*/ 	.word	0x000007f0
        /*0300*/ 	.word	0x000000ff
        /*0304*/ 	.word	0x00000148
        /*0308*/ 	.short	0x0100
        /*030a*/ 	.byte	0x08
	.zero		1


	//   ....[32]....
        /*030c*/ 	.word	0x00000800
        /*0310*/ 	.word	0x000000ff
        /*0314*/ 	.word	0x00000080
        /*0318*/ 	.short	0x0100
        /*031a*/ 	.byte	0x08
	.zero		1


	//   ....[33]....
        /*031c*/ 	.word	0x00000810
        /*0320*/ 	.word	0x000000ff
        /*0324*/ 	.word	0x00000150
        /*0328*/ 	.short	0x0100
        /*032a*/ 	.byte	0x08
	.zero		1


	//   ....[34]....
        /*032c*/ 	.word	0x00000820
        /*0330*/ 	.word	0x000000ff
        /*0334*/ 	.word	0x00000088
        /*0338*/ 	.short	0x0100
        /*033a*/ 	.byte	0x08
	.zero		1


	//   ....[35]....
        /*033c*/ 	.word	0x00000830
        /*0340*/ 	.word	0x000000ff
        /*0344*/ 	.word	0x00000158
        /*0348*/ 	.short	0x0100
        /*034a*/ 	.byte	0x08
	.zero		1


	//   ....[36]....
        /*034c*/ 	.word	0x00000840
        /*0350*/ 	.word	0x000000ff
        /*0354*/ 	.word	0x00000090
        /*0358*/ 	.short	0x0100
        /*035a*/ 	.byte	0x08
	.zero		1


	//   ....[37]....
        /*035c*/ 	.word	0x00000850
        /*0360*/ 	.word	0x000000ff
        /*0364*/ 	.word	0x00000160
        /*0368*/ 	.short	0x0100
        /*036a*/ 	.byte	0x08
	.zero		1


	//   ....[38]....
        /*036c*/ 	.word	0x00000860
        /*0370*/ 	.word	0x000000ff
        /*0374*/ 	.word	0x00000098
        /*0378*/ 	.short	0x0100
        /*037a*/ 	.byte	0x08
	.zero		1


	//   ....[39]....
        /*037c*/ 	.word	0x00000870
        /*0380*/ 	.word	0x000000ff
        /*0384*/ 	.word	0x00000168
        /*0388*/ 	.short	0x0100
        /*038a*/ 	.byte	0x08
	.zero		1


	//   ....[40]....
        /*038c*/ 	.word	0x00000880
        /*0390*/ 	.word	0x000000ff
        /*0394*/ 	.word	0x000000a0
        /*0398*/ 	.short	0x0100
        /*039a*/ 	.byte	0x08
	.zero		1


	//   ....[41]....
        /*039c*/ 	.word	0x00000890
        /*03a0*/ 	.word	0x000000ff
        /*03a4*/ 	.word	0x00000170
        /*03a8*/ 	.short	0x0100
        /*03aa*/ 	.byte	0x08
	.zero		1


	//   ....[42]....
        /*03ac*/ 	.word	0x000008a0
        /*03b0*/ 	.word	0x000000ff
        /*03b4*/ 	.word	0x000000a8
        /*03b8*/ 	.short	0x0100
        /*03ba*/ 	.byte	0x08
	.zero		1


	//   ....[43]....
        /*03bc*/ 	.word	0x000008b0
        /*03c0*/ 	.word	0x000000ff
        /*03c4*/ 	.word	0x00000178
        /*03c8*/ 	.short	0x0100
        /*03ca*/ 	.byte	0x08
	.zero		1


	//   ....[44]....
        /*03cc*/ 	.word	0x000008c0
        /*03d0*/ 	.word	0x000000ff
        /*03d4*/ 	.word	0x000000b0
        /*03d8*/ 	.short	0x0100
        /*03da*/ 	.byte	0x08
	.zero		1


	//   ....[45]....
        /*03dc*/ 	.word	0x000008d0
        /*03e0*/ 	.word	0x000000ff
        /*03e4*/ 	.word	0x00000180
        /*03e8*/ 	.short	0x0100
        /*03ea*/ 	.byte	0x08
	.zero		1


	//   ....[46]....
        /*03ec*/ 	.word	0x000008e0
        /*03f0*/ 	.word	0x000000ff
        /*03f4*/ 	.word	0x000000b8
        /*03f8*/ 	.short	0x0100
        /*03fa*/ 	.byte	0x08
	.zero		1


	//   ....[47]....
        /*03fc*/ 	.word	0x000008f0
        /*0400*/ 	.word	0x000000ff
        /*0404*/ 	.word	0x00000188
        /*0408*/ 	.short	0x0100
        /*040a*/ 	.byte	0x08
	.zero		1


	//   ....[48]....
        /*040c*/ 	.word	0x00000900
        /*0410*/ 	.word	0x000000ff
        /*0414*/ 	.word	0x000000c0
        /*0418*/ 	.short	0x0100
        /*041a*/ 	.byte	0x08
	.zero		1


	//   ....[49]....
        /*041c*/ 	.word	0x00000910
        /*0420*/ 	.word	0x000000ff
        /*0424*/ 	.word	0x00000190
        /*0428*/ 	.short	0x0100
        /*042a*/ 	.byte	0x08
	.zero		1


	//   ....[50]....
        /*042c*/ 	.word	0x00000920
        /*0430*/ 	.word	0x000000ff
        /*0434*/ 	.word	0x000000c8
        /*0438*/ 	.short	0x0100
        /*043a*/ 	.byte	0x08
	.zero		1


	//   ....[51]....
        /*043c*/ 	.word	0x00000930
        /*0440*/ 	.word	0x000000ff
        /*0444*/ 	.word	0x00000198
        /*0448*/ 	.short	0x0100
        /*044a*/ 	.byte	0x08
	.zero		1


	//   ....[52]....
        /*044c*/ 	.word	0x00000a60
        /*0450*/ 	.word	0x000000ff
        /*0454*/ 	.word	0x000001a0
        /*0458*/ 	.short	0x0100
        /*045a*/ 	.byte	0x09
	.zero		1


	//   ....[53]....
        /*045c*/ 	.word	0x00000a70
        /*0460*/ 	.word	0x000000ff
        /*0464*/ 	.word	0x000001b0
        /*0468*/ 	.short	0x0100
        /*046a*/ 	.byte	0x09
	.zero		1


	//   ....[54]....
        /*046c*/ 	.word	0x00000a80
        /*0470*/ 	.word	0x000000ff
        /*0474*/ 	.word	0x000001a8
        /*0478*/ 	.short	0x0100
        /*047a*/ 	.byte	0x09
	.zero		1


	//   ....[55]....
        /*047c*/ 	.word	0x00000a90
        /*0480*/ 	.word	0x000000ff
        /*0484*/ 	.word	0x000001b8
        /*0488*/ 	.short	0x0100
        /*048a*/ 	.byte	0x09
	.zero		1


	//   ....[56]....
        /*048c*/ 	.word	0x00000b70
        /*0490*/ 	.word	0x000000ff
        /*0494*/ 	.word	0x000001c0
        /*0498*/ 	.short	0x0100
        /*049a*/ 	.byte	0x08
	.zero		1


	//   ....[57]....
        /*049c*/ 	.word	0x00000b80
        /*04a0*/ 	.word	0x000000ff
        /*04a4*/ 	.word	0x000001c8
        /*04a8*/ 	.short	0x0100
        /*04aa*/ 	.byte	0x08
	.zero		1


	//   ....[58]....
        /*04ac*/ 	.word	0x00000cb0
        /*04b0*/ 	.word	0x000000ff
        /*04b4*/ 	.word	0x000001d0
        /*04b8*/ 	.short	0x0100
        /*04ba*/ 	.byte	0x08
	.zero		1


	//   ....[59]....
        /*04bc*/ 	.word	0x00000cc0
        /*04c0*/ 	.word	0x000000ff
        /*04c4*/ 	.word	0x000001e0
        /*04c8*/ 	.short	0x0100
        /*04ca*/ 	.byte	0x08
	.zero		1


	//   ....[60]....
        /*04cc*/ 	.word	0x00000cd0
        /*04d0*/ 	.word	0x000000ff
        /*04d4*/ 	.word	0x000001d8
        /*04d8*/ 	.short	0x0100
        /*04da*/ 	.byte	0x08
	.zero		1


	//   ....[61]....
        /*04dc*/ 	.word	0x00000ce0
        /*04e0*/ 	.word	0x000000ff
        /*04e4*/ 	.word	0x000001e8
        /*04e8*/ 	.short	0x0100
        /*04ea*/ 	.byte	0x08
	.zero		1


	//   ....[62]....
        /*04ec*/ 	.word	0x00000e00
        /*04f0*/ 	.word	0x000000ff
        /*04f4*/ 	.word	0x000001f0
        /*04f8*/ 	.short	0x0100
        /*04fa*/ 	.byte	0x09
	.zero		1


	//   ....[63]....
        /*04fc*/ 	.word	0x00000e10
        /*0500*/ 	.word	0x000000ff
        /*0504*/ 	.word	0x00000210
        /*0508*/ 	.short	0x0100
        /*050a*/ 	.byte	0x09
	.zero		1


	//   ....[64]....
        /*050c*/ 	.word	0x00000e20
        /*0510*/ 	.word	0x000000ff
        /*0514*/ 	.word	0x000001f8
        /*0518*/ 	.short	0x0100
        /*051a*/ 	.byte	0x09
	.zero		1


	//   ....[65]....
        /*051c*/ 	.word	0x00000e30
        /*0520*/ 	.word	0x000000ff
        /*0524*/ 	.word	0x00000218
        /*0528*/ 	.short	0x0100
        /*052a*/ 	.byte	0x09
	.zero		1


	//   ....[66]....
        /*052c*/ 	.word	0x00000e40
        /*0530*/ 	.word	0x000000ff
        /*0534*/ 	.word	0x00000200
        /*0538*/ 	.short	0x0100
        /*053a*/ 	.byte	0x09
	.zero		1


	//   ....[67]....
        /*053c*/ 	.word	0x00000e50
        /*0540*/ 	.word	0x000000ff
        /*0544*/ 	.word	0x00000220
        /*0548*/ 	.short	0x0100
        /*054a*/ 	.byte	0x09
	.zero		1


	//   ....[68]....
        /*054c*/ 	.word	0x00000e60
        /*0550*/ 	.word	0x000000ff
        /*0554*/ 	.word	0x00000208
        /*0558*/ 	.short	0x0100
        /*055a*/ 	.byte	0x09
	.zero		1


	//   ....[69]....
        /*055c*/ 	.word	0x00000e70
        /*0560*/ 	.word	0x000000ff
        /*0564*/ 	.word	0x00000228
        /*0568*/ 	.short	0x0100
        /*056a*/ 	.byte	0x09
	.zero		1


	//   ....[70]....
        /*056c*/ 	.word	0x00000f60
        /*0570*/ 	.word	0x000000ff
        /*0574*/ 	.word	0x00000230
        /*0578*/ 	.short	0x0100
        /*057a*/ 	.byte	0x08
	.zero		1


	//   ....[71]....
        /*057c*/ 	.word	0x00000f70
        /*0580*/ 	.word	0x000000ff
        /*0584*/ 	.word	0x00000240
        /*0588*/ 	.short	0x0100
        /*058a*/ 	.byte	0x08
	.zero		1


	//   ....[72]....
        /*058c*/ 	.word	0x00000f80
        /*0590*/ 	.word	0x000000ff
        /*0594*/ 	.word	0x00000238
        /*0598*/ 	.short	0x0100
        /*059a*/ 	.byte	0x08
	.zero		1


	//   ....[73]....
        /*059c*/ 	.word	0x00000f90
        /*05a0*/ 	.word	0x000000ff
        /*05a4*/ 	.word	0x00000248
        /*05a8*/ 	.short	0x0100
        /*05aa*/ 	.byte	0x08
	.zero		1


	//   ....[74]....
        /*05ac*/ 	.word	0x00001080
        /*05b0*/ 	.word	0x000000ff
        /*05b4*/ 	.word	0x00000250
        /*05b8*/ 	.short	0x0100
        /*05ba*/ 	.byte	0x06
	.zero		1


	//   ....[75]....
        /*05bc*/ 	.word	0x00001a80
        /*05c0*/ 	.word	0x00000002
        /*05c4*/ 	.word	0x00000240
        /*05c8*/ 	.short	0x010a
        /*05ca*/ 	.byte	0xff
	.zero		1


	//   ....[76]....
        /*05cc*/ 	.word	0x00001ab0
        /*05d0*/ 	.word	0x00000002
        /*05d4*/ 	.word	0x00000230
        /*05d8*/ 	.short	0x0101
        /*05da*/ 	.byte	0xff
	.zero		1


	//   ....[77]....
        /*05dc*/ 	.word	0x00001b80
        /*05e0*/ 	.word	0x000000ff
        /*05e4*/ 	.word	0x000000d0
        /*05e8*/ 	.short	0x010a
        /*05ea*/ 	.byte	0x08
	.zero		1


	//   ....[78]....
        /*05ec*/ 	.word	0x00001c70
        /*05f0*/ 	.word	0x000000ff
        /*05f4*/ 	.word	0x000000d0
        /*05f8*/ 	.short	0x010a
        /*05fa*/ 	.byte	0x21
	.zero		1


	//   ....[79]....
        /*05fc*/ 	.word	0x00001e30
        /*0600*/ 	.word	0x000000ff
        /*0604*/ 	.word	0x000000d0
        /*0608*/ 	.short	0x010a
        /*060a*/ 	.byte	0x08
	.zero		1


	//   ....[80]....
        /*060c*/ 	.word	0x00001f10
        /*0610*/ 	.word	0x000000ff
        /*0614*/ 	.word	0x000001c8
        /*0618*/ 	.short	0x0101
        /*061a*/ 	.byte	0x04
	.zero		1


	//   ....[81]....
        /*061c*/ 	.word	0x00001f30
        /*0620*/ 	.word	0x000000ff
        /*0624*/ 	.word	0x000000d0
        /*0628*/ 	.short	0x010a
        /*062a*/ 	.byte	0x08
	.zero		1


	//   ....[82]....
        /*062c*/ 	.word	0x00001fb0
        /*0630*/ 	.word	0x000000ff
        /*0634*/ 	.word	0x000000d0
        /*0638*/ 	.short	0x010a
        /*063a*/ 	.byte	0x11
	.zero		1


	//   ....[83]....
        /*063c*/ 	.word	0x00002140
        /*0640*/ 	.word	0x000000ff
        /*0644*/ 	.word	0x000000d0
        /*0648*/ 	.short	0x010a
        /*064a*/ 	.byte	0x08
	.zero		1


	//   ....[84]....
        /*064c*/ 	.word	0x00002280
        /*0650*/ 	.word	0x00000002
        /*0654*/ 	.word	0x000001d0
        /*0658*/ 	.short	0x010a
        /*065a*/ 	.byte	0xff
	.zero		1


	//   ....[85]....
        /*065c*/ 	.word	0x00002340
        /*0660*/ 	.word	0x00000002
        /*0664*/ 	.word	0x00000000
        /*0668*/ 	.short	0x0101
        /*066a*/ 	.byte	0xff
	.zero		1


	//   ....[86]....
        /*066c*/ 	.word	0x000028a0
        /*0670*/ 	.word	0x000000ff
        /*0674*/ 	.word	0x00000000
        /*0678*/ 	.short	0x010a
        /*067a*/ 	.byte	0x05
	.zero		1


	//   ....[87]....
        /*067c*/ 	.word	0x00002930
        /*0680*/ 	.word	0x000000ff
        /*0684*/ 	.word	0x00000000
        /*0688*/ 	.short	0x010a
        /*068a*/ 	.byte	0x05
	.zero		1


	//   ....[88]....
        /*068c*/ 	.word	0x000029c0
        /*0690*/ 	.word	0x000000ff
        /*0694*/ 	.word	0x00000000
        /*0698*/ 	.short	0x010a
        /*069a*/ 	.byte	0x05
	.zero		1


	//   ....[89]....
        /*069c*/ 	.word	0x00002a50
        /*06a0*/ 	.word	0x000000ff
        /*06a4*/ 	.word	0x00000000
        /*06a8*/ 	.short	0x010a
        /*06aa*/ 	.byte	0x05
	.zero		1


	//   ....[90]....
        /*06ac*/ 	.word	0x00002ae0
        /*06b0*/ 	.word	0x000000ff
        /*06b4*/ 	.word	0x00000000
        /*06b8*/ 	.short	0x010a
        /*06ba*/ 	.byte	0x05
	.zero		1


	//   ....[91]....
        /*06bc*/ 	.word	0x00002b70
        /*06c0*/ 	.word	0x000000ff
        /*06c4*/ 	.word	0x00000000
        /*06c8*/ 	.short	0x010a
        /*06ca*/ 	.byte	0x05
	.zero		1


	//   ....[92]....
        /*06cc*/ 	.word	0x00002c00
        /*06d0*/ 	.word	0x000000ff
        /*06d4*/ 	.word	0x00000000
        /*06d8*/ 	.short	0x010a
        /*06da*/ 	.byte	0x05
	.zero		1


	//   ....[93]....
        /*06dc*/ 	.word	0x00002c90
        /*06e0*/ 	.word	0x000000ff
        /*06e4*/ 	.word	0x00000000
        /*06e8*/ 	.short	0x010a
        /*06ea*/ 	.byte	0x05
	.zero		1


	//   ....[94]....
        /*06ec*/ 	.word	0x00002d20
        /*06f0*/ 	.word	0x000000ff
        /*06f4*/ 	.word	0x00000000
        /*06f8*/ 	.short	0x010a
        /*06fa*/ 	.byte	0x05
	.zero		1


	//   ....[95]....
        /*06fc*/ 	.word	0x00002db0
        /*0700*/ 	.word	0x000000ff
        /*0704*/ 	.word	0x00000000
        /*0708*/ 	.short	0x010a
        /*070a*/ 	.byte	0x05
	.zero		1


	//   ....[96]....
        /*070c*/ 	.word	0x00002e40
        /*0710*/ 	.word	0x000000ff
        /*0714*/ 	.word	0x00000000
        /*0718*/ 	.short	0x010a
        /*071a*/ 	.byte	0x05
	.zero		1


	//   ....[97]....
        /*071c*/ 	.word	0x00002ed0
        /*0720*/ 	.word	0x000000ff
        /*0724*/ 	.word	0x00000000
        /*0728*/ 	.short	0x010a
        /*072a*/ 	.byte	0x05
	.zero		1


	//   ....[98]....
        /*072c*/ 	.word	0x00002f60
        /*0730*/ 	.word	0x000000ff
        /*0734*/ 	.word	0x00000000
        /*0738*/ 	.short	0x010a
        /*073a*/ 	.byte	0x05
	.zero		1


	//   ....[99]....
        /*073c*/ 	.word	0x00002ff0
        /*0740*/ 	.word	0x000000ff
        /*0744*/ 	.word	0x00000000
        /*0748*/ 	.short	0x010a
        /*074a*/ 	.byte	0x05
	.zero		1


	//   ....[100]....
        /*074c*/ 	.word	0x00003080
        /*0750*/ 	.word	0x000000ff
        /*0754*/ 	.word	0x00000000
        /*0758*/ 	.short	0x010a
        /*075a*/ 	.byte	0x05
	.zero		1


	//   ....[101]....
        /*075c*/ 	.word	0x00003110
        /*0760*/ 	.word	0x000000ff
        /*0764*/ 	.word	0x00000000
        /*0768*/ 	.short	0x010a
        /*076a*/ 	.byte	0x05
	.zero		1


	//   ....[102]....
        /*076c*/ 	.word	0x000031a0
        /*0770*/ 	.word	0x000000ff
        /*0774*/ 	.word	0x00000000
        /*0778*/ 	.short	0x010a
        /*077a*/ 	.byte	0x05
	.zero		1


	//   ....[103]....
        /*077c*/ 	.word	0x00003230
        /*0780*/ 	.word	0x000000ff
        /*0784*/ 	.word	0x00000000
        /*0788*/ 	.short	0x010a
        /*078a*/ 	.byte	0x05
	.zero		1


	//   ....[104]....
        /*078c*/ 	.word	0x000032c0
        /*0790*/ 	.word	0x000000ff
        /*0794*/ 	.word	0x00000000
        /*0798*/ 	.short	0x010a
        /*079a*/ 	.byte	0x05
	.zero		1


	//   ....[105]....
        /*079c*/ 	.word	0x00003350
        /*07a0*/ 	.word	0x000000ff
        /*07a4*/ 	.word	0x00000000
        /*07a8*/ 	.short	0x010a
        /*07aa*/ 	.byte	0x05
	.zero		1


	//   ....[106]....
        /*07ac*/ 	.word	0x000033e0
        /*07b0*/ 	.word	0x000000ff
        /*07b4*/ 	.word	0x00000000
        /*07b8*/ 	.short	0x010a
        /*07ba*/ 	.byte	0x05
	.zero		1


	//   ....[107]....
        /*07bc*/ 	.word	0x00003470
        /*07c0*/ 	.word	0x000000ff
        /*07c4*/ 	.word	0x00000000
        /*07c8*/ 	.short	0x010a
        /*07ca*/ 	.byte	0x05
	.zero		1


	//   ....[108]....
        /*07cc*/ 	.word	0x00003500
        /*07d0*/ 	.word	0x000000ff
        /*07d4*/ 	.word	0x00000000
        /*07d8*/ 	.short	0x010a
        /*07da*/ 	.byte	0x05
	.zero		1


	//   ....[109]....
        /*07dc*/ 	.word	0x00003590
        /*07e0*/ 	.word	0x000000ff
        /*07e4*/ 	.word	0x00000000
        /*07e8*/ 	.short	0x010a
        /*07ea*/ 	.byte	0x05
	.zero		1


	//   ....[110]....
        /*07ec*/ 	.word	0x00003620
        /*07f0*/ 	.word	0x000000ff
        /*07f4*/ 	.word	0x00000000
        /*07f8*/ 	.short	0x010a
        /*07fa*/ 	.byte	0x05
	.zero		1


	//   ....[111]....
        /*07fc*/ 	.word	0x000036c0
        /*0800*/ 	.word	0x00000000
        /*0804*/ 	.word	0x00000000
        /*0808*/ 	.short	0x010a
        /*080a*/ 	.byte	0xff
	.zero		1


	//   ....[112]....
        /*080c*/ 	.word	0x000037e0
        /*0810*/ 	.word	0x00000000
        /*0814*/ 	.word	0x00000230
        /*0818*/ 	.short	0x010a
        /*081a*/ 	.byte	0xff
	.zero		1


	//   ....[113]....
        /*081c*/ 	.word	0x00003850
        /*0820*/ 	.word	0x00000000
        /*0824*/ 	.word	0x00000000
        /*0828*/ 	.short	0x0101
        /*082a*/ 	.byte	0xff
	.zero		1


	//   ....[114]....
        /*082c*/ 	.word	0x00003870
        /*0830*/ 	.word	0x000000ff
        /*0834*/ 	.word	0x000001e0
        /*0838*/ 	.short	0x010a
        /*083a*/ 	.byte	0x05
	.zero		1


	//   ....[115]....
        /*083c*/ 	.word	0x00003990
        /*0840*/ 	.word	0x00000000
        /*0844*/ 	.word	0x000001d0
        /*0848*/ 	.short	0x010a
        /*084a*/ 	.byte	0xff
	.zero		1


	//   ....[116]....
        /*084c*/ 	.word	0x00003a90
        /*0850*/ 	.word	0x00000000
        /*0854*/ 	.word	0x00000000
        /*0858*/ 	.short	0x0101
        /*085a*/ 	.byte	0xff
	.zero		1


	//   ....[117]....
        /*085c*/ 	.word	0x00003b20
        /*0860*/ 	.word	0x000000ff
        /*0864*/ 	.word	0x000001e0
        /*0868*/ 	.short	0x0106
        /*086a*/ 	.byte	0x05
	.zero		1


	//   ....[118]....
        /*086c*/ 	.word	0x00003b40
        /*0870*/ 	.word	0x000000ff
        /*0874*/ 	.word	0x000001e0
        /*0878*/ 	.short	0x010a
        /*087a*/ 	.byte	0x05
	.zero		1


	//   ....[119]....
        /*087c*/ 	.word	0x00003bd0
        /*0880*/ 	.word	0x000000ff
        /*0884*/ 	.word	0x000001e0
        /*0888*/ 	.short	0x0106
        /*088a*/ 	.byte	0x04
	.zero		1


	//   ....[120]....
        /*088c*/ 	.word	0x00003c10
        /*0890*/ 	.word	0x00000000
        /*0894*/ 	.word	0x000001e0
        /*0898*/ 	.short	0x010a
        /*089a*/ 	.byte	0xff
	.zero		1


	//   ....[121]....
        /*089c*/ 	.word	0x00003e50
        /*08a0*/ 	.word	0x000000ff
        /*08a4*/ 	.word	0x00000008
        /*08a8*/ 	.short	0x010a
        /*08aa*/ 	.byte	0x06
	.zero		1


	//   ....[122]....
        /*08ac*/ 	.word	0x00003e70
        /*08b0*/ 	.word	0x000000ff
        /*08b4*/ 	.word	0x00000008
        /*08b8*/ 	.short	0x010a
        /*08ba*/ 	.byte	0x06
	.zero		1


	//   ....[123]....
        /*08bc*/ 	.word	0x00004000
        /*08c0*/ 	.word	0x000000ff
        /*08c4*/ 	.word	0x00000008
        /*08c8*/ 	.short	0x010a
        /*08ca*/ 	.byte	0x06
	.zero		1


	//   ....[124]....
        /*08cc*/ 	.word	0x00004020
        /*08d0*/ 	.word	0x000000ff
        /*08d4*/ 	.word	0x00000008
        /*08d8*/ 	.short	0x010a
        /*08da*/ 	.byte	0x06
	.zero		1


	//   ....[125]....
        /*08dc*/ 	.word	0x000040e0
        /*08e0*/ 	.word	0x000000ff
        /*08e4*/ 	.word	0x00000000
        /*08e8*/ 	.short	0x0101
        /*08ea*/ 	.byte	0x07
	.zero		1


	//   ....[126]....
        /*08ec*/ 	.word	0x000043e0
        /*08f0*/ 	.word	0x00000000
        /*08f4*/ 	.word	0x000001d0
        /*08f8*/ 	.short	0x010a
        /*08fa*/ 	.byte	0xff
	.zero		1


	//   ....[127]....
        /*08fc*/ 	.word	0x000044a0
        /*0900*/ 	.word	0x00000000
        /*0904*/ 	.word	0x00000000
        /*0908*/ 	.short	0x0101
        /*090a*/ 	.byte	0xff
	.zero		1


	//   ....[128]....
        /*090c*/ 	.word	0x00004560
        /*0910*/ 	.word	0x000000ff
        /*0914*/ 	.word	0x00000000
        /*0918*/ 	.short	0x010a
        /*091a*/ 	.byte	0x06
	.zero		1


	//   ....[129]....
        /*091c*/ 	.word	0x00004570
        /*0920*/ 	.word	0x000000ff
        /*0924*/ 	.word	0x00000210
        /*0928*/ 	.short	0x010a
        /*092a*/ 	.byte	0x0a
	.zero		1


	//   ....[130]....
        /*092c*/ 	.word	0x00004620
        /*0930*/ 	.word	0x000000ff
        /*0934*/ 	.word	0x00000000
        /*0938*/ 	.short	0x010a
        /*093a*/ 	.byte	0x09
	.zero		1


	//   ....[131]....
        /*093c*/ 	.word	0x00004760
        /*0940*/ 	.word	0x000000ff
        /*0944*/ 	.word	0x00000000
        /*0948*/ 	.short	0x010a
        /*094a*/ 	.byte	0x06
	.zero		1


	//   ....[132]....
        /*094c*/ 	.word	0x000049b0
        /*0950*/ 	.word	0x000000ff
        /*0954*/ 	.word	0x00000000
        /*0958*/ 	.short	0x010a
        /*095a*/ 	.byte	0x07
	.zero		1


	//   ....[133]....
        /*095c*/ 	.word	0x00004a40
        /*0960*/ 	.word	0x000000ff
        /*0964*/ 	.word	0x00000000
        /*0968*/ 	.short	0x010a
        /*096a*/ 	.byte	0x07
	.zero		1


	//   ....[134]....
        /*096c*/ 	.word	0x00004ad0
        /*0970*/ 	.word	0x000000ff
        /*0974*/ 	.word	0x00000000
        /*0978*/ 	.short	0x010a
        /*097a*/ 	.byte	0x07
	.zero		1


	//   ....[135]....
        /*097c*/ 	.word	0x00004b70
        /*0980*/ 	.word	0x00000000
        /*0984*/ 	.word	0x00000000
        /*0988*/ 	.short	0x010a
        /*098a*/ 	.byte	0xff
	.zero		1


	//   ....[136]....
        /*098c*/ 	.word	0x00004bb0
        /*0990*/ 	.word	0x00000000
        /*0994*/ 	.word	0x00000000
        /*0998*/ 	.short	0x010a
        /*099a*/ 	.byte	0xff
	.zero		1


	//   ....[137]....
        /*099c*/ 	.word	0x00004c20
        /*09a0*/ 	.word	0x000000ff
        /*09a4*/ 	.word	0x00000000
        /*09a8*/ 	.short	0x0101
        /*09aa*/ 	.byte	0x05
	.zero		1


	//   ....[138]....
        /*09ac*/ 	.word	0x00004c60
        /*09b0*/ 	.word	0x000000ff
        /*09b4*/ 	.word	0x00000250
        /*09b8*/ 	.short	0x010a
        /*09ba*/ 	.byte	0x08
	.zero		1


	//   ....[139]....
        /*09bc*/ 	.word	0x00004cb0
        /*09c0*/ 	.word	0x000000ff
        /*09c4*/ 	.word	0x00000000
        /*09c8*/ 	.short	0x0101
        /*09ca*/ 	.byte	0x05
	.zero		1


	//   ....[140]....
        /*09cc*/ 	.word	0x000050e0
        /*09d0*/ 	.word	0x00000000
        /*09d4*/ 	.word	0x000001d0
        /*09d8*/ 	.short	0x010a
        /*09da*/ 	.byte	0xff
	.zero		1


	//   ....[141]....
        /*09dc*/ 	.word	0x000051a0
        /*09e0*/ 	.word	0x00000000
        /*09e4*/ 	.word	0x00000000
        /*09e8*/ 	.short	0x0101
        /*09ea*/ 	.byte	0xff
	.zero		1


	//   ....[142]....
        /*09ec*/ 	.word	0x000054c0
        /*09f0*/ 	.word	0x000000ff
        /*09f4*/ 	.word	0x000001c8
        /*09f8*/ 	.short	0x010a
        /*09fa*/ 	.byte	0x06
	.zero		1


	//   ....[143]....
        /*09fc*/ 	.word	0x000056b0
        /*0a00*/ 	.word	0x000000ff
        /*0a04*/ 	.word	0x000001b0
        /*0a08*/ 	.short	0x010a
        /*0a0a*/ 	.byte	0x06
	.zero		1


	//   ....[144]....
        /*0a0c*/ 	.word	0x000058d0
        /*0a10*/ 	.word	0x000000ff
        /*0a14*/ 	.word	0x000001a0
        /*0a18*/ 	.short	0x010b
        /*0a1a*/ 	.byte	0x06
	.zero		1


	//   ....[145]....
        /*0a1c*/ 	.word	0x00005940
        /*0a20*/ 	.word	0x000000ff
        /*0a24*/ 	.word	0x00000000
        /*0a28*/ 	.short	0x0101
        /*0a2a*/ 	.byte	0x0e
	.zero		1


	//   ....[146]....
        /*0a2c*/ 	.word	0x00005950
        /*0a30*/ 	.word	0x000000ff
        /*0a34*/ 	.word	0x000001b8
        /*0a38*/ 	.short	0x010a
        /*0a3a*/ 	.byte	0x06
	.zero		1


	//   ....[147]....
        /*0a3c*/ 	.word	0x00005bf0
        /*0a40*/ 	.word	0x000000ff
        /*0a44*/ 	.word	0x000001a8
        /*0a48*/ 	.short	0x010b
        /*0a4a*/ 	.byte	0x06
	.zero		1


	//   ....[148]....
        /*0a4c*/ 	.word	0x00005c10
        /*0a50*/ 	.word	0x000000ff
        /*0a54*/ 	.word	0x00000000
        /*0a58*/ 	.short	0x0101
        /*0a5a*/ 	.byte	0x0d
	.zero		1


	//   ....[149]....
        /*0a5c*/ 	.word	0x00005c40
        /*0a60*/ 	.word	0x000000ff
        /*0a64*/ 	.word	0x000001b0
        /*0a68*/ 	.short	0x010a
        /*0a6a*/ 	.byte	0x06
	.zero		1


	//   ....[150]....
        /*0a6c*/ 	.word	0x00005c80
        /*0a70*/ 	.word	0x00000000
        /*0a74*/ 	.word	0x000001b8
        /*0a78*/ 	.short	0x010a
        /*0a7a*/ 	.byte	0xff
	.zero		1


	//   ....[151]....
        /*0a7c*/ 	.word	0x00006010
        /*0a80*/ 	.word	0x00000000
        /*0a84*/ 	.word	0x000001d0
        /*0a88*/ 	.short	0x010a
        /*0a8a*/ 	.byte	0xff
	.zero		1


	//   ....[152]....
        /*0a8c*/ 	.word	0x00006120
        /*0a90*/ 	.word	0x00000000
        /*0a94*/ 	.word	0x00000000
        /*0a98*/ 	.short	0x0101
        /*0a9a*/ 	.byte	0xff
	.zero		1


	//   ....[153]....
        /*0a9c*/ 	.word	0x00006c00
        /*0aa0*/ 	.word	0x00000000
        /*0aa4*/ 	.word	0x000001a0
        /*0aa8*/ 	.short	0x010a
        /*0aaa*/ 	.byte	0xff
	.zero		1


	//   ....[154]....
        /*0aac*/ 	.word	0x00006cd0
        /*0ab0*/ 	.word	0x00000073
        /*0ab4*/ 	.word	0x000001f0
        /*0ab8*/ 	.short	0x010a
        /*0aba*/ 	.byte	0xff
	.zero		1


	//   ....[155]....
        /*0abc*/ 	.word	0x00006e00
        /*0ac0*/ 	.word	0x00000000
        /*0ac4*/ 	.word	0x000001a0
        /*0ac8*/ 	.short	0x010a
        /*0aca*/ 	.byte	0xff
	.zero		1


	//   ....[156]....
        /*0acc*/ 	.word	0x00006f20
        /*0ad0*/ 	.word	0x00000000
        /*0ad4*/ 	.word	0x00000000
        /*0ad8*/ 	.short	0x0101
        /*0ada*/ 	.byte	0xff
	.zero		1


	//   ....[157]....
        /*0adc*/ 	.word	0x00006fa0
        /*0ae0*/ 	.word	0x00000073
        /*0ae4*/ 	.word	0x000001f0
        /*0ae8*/ 	.short	0x010a
        /*0aea*/ 	.byte	0xff
	.zero		1


	//   ....[158]....
        /*0aec*/ 	.word	0x00007b40
        /*0af0*/ 	.word	0x00000003
        /*0af4*/ 	.word	0x000001a0
        /*0af8*/ 	.short	0x010a
        /*0afa*/ 	.byte	0xff
	.zero		1


	//   ....[159]....
        /*0afc*/ 	.word	0x00007c00
        /*0b00*/ 	.word	0x00000003
        /*0b04*/ 	.word	0x000001a0
        /*0b08*/ 	.short	0x010a
        /*0b0a*/ 	.byte	0xff
	.zero		1


	//   ....[160]....
        /*0b0c*/ 	.word	0x00007d20
        /*0b10*/ 	.word	0x00000000
        /*0b14*/ 	.word	0x00000000
        /*0b18*/ 	.short	0x0101
        /*0b1a*/ 	.byte	0xff
	.zero		1


	//   ....[161]....
        /*0b1c*/ 	.word	0x00008040
        /*0b20*/ 	.word	0x00000073
        /*0b24*/ 	.word	0x00000000
        /*0b28*/ 	.short	0x0101
        /*0b2a*/ 	.byte	0xff
	.zero		1


	//   ....[162]....
        /*0b2c*/ 	.word	0x000089d0
        /*0b30*/ 	.word	0x00000002
        /*0b34*/ 	.word	0x00000240
        /*0b38*/ 	.short	0x010a
        /*0b3a*/ 	.byte	0xff
	.zero		1


	//   ....[163]....
        /*0b3c*/ 	.word	0x00008a30
        /*0b40*/ 	.word	0x00000002
        /*0b44*/ 	.word	0x000000d0
        /*0b48*/ 	.short	0x010a
        /*0b4a*/ 	.byte	0xff
	.zero		1


	//   ....[164]....
        /*0b4c*/ 	.word	0x00008a90
        /*0b50*/ 	.word	0x00000002
        /*0b54*/ 	.word	0x000000d0
        /*0b58*/ 	.short	0x010a
        /*0b5a*/ 	.byte	0xff
	.zero		1


	//   ....[165]....
        /*0b5c*/ 	.word	0x00008ae0
        /*0b60*/ 	.word	0x00000002
        /*0b64*/ 	.word	0x000001d0
        /*0b68*/ 	.short	0x010a
        /*0b6a*/ 	.byte	0xff
	.zero		1


	//   ....[166]....
        /*0b6c*/ 	.word	0x00008b40
        /*0b70*/ 	.word	0x00000000
        /*0b74*/ 	.word	0x00000000
        /*0b78*/ 	.short	0x010a
        /*0b7a*/ 	.byte	0xff
	.zero		1


	//   ....[167]....
        /*0b7c*/ 	.word	0x00008ba0
        /*0b80*/ 	.word	0x00000000
        /*0b84*/ 	.word	0x00000000
        /*0b88*/ 	.short	0x010a
        /*0b8a*/ 	.byte	0xff
	.zero		1


	//   ....[168]....
        /*0b8c*/ 	.word	0x00008c00
        /*0b90*/ 	.word	0x00000000
        /*0b94*/ 	.word	0x00000000
        /*0b98*/ 	.short	0x010a
        /*0b9a*/ 	.byte	0xff
	.zero		1


	//   ....[169]....
        /*0b9c*/ 	.word	0x00008c60
        /*0ba0*/ 	.word	0x00000000
        /*0ba4*/ 	.word	0x00000000
        /*0ba8*/ 	.short	0x010a
        /*0baa*/ 	.byte	0xff
	.zero		1


	//   ....[170]....
        /*0bac*/ 	.word	0x00008cc0
        /*0bb0*/ 	.word	0x00000000
        /*0bb4*/ 	.word	0x00000000
        /*0bb8*/ 	.short	0x010a
        /*0bba*/ 	.byte	0xff
	.zero		1


	//   ....[171]....
        /*0bbc*/ 	.word	0x00008d20
        /*0bc0*/ 	.word	0x00000000
        /*0bc4*/ 	.word	0x00000000
        /*0bc8*/ 	.short	0x010a
        /*0bca*/ 	.byte	0xff
	.zero		1


	//   ....[172]....
        /*0bcc*/ 	.word	0x00008d80
        /*0bd0*/ 	.word	0x00000000
        /*0bd4*/ 	.word	0x00000000
        /*0bd8*/ 	.short	0x010a
        /*0bda*/ 	.byte	0xff
	.zero		1


	//   ....[173]....
        /*0bdc*/ 	.word	0x00008de0
        /*0be0*/ 	.word	0x00000000
        /*0be4*/ 	.word	0x00000000
        /*0be8*/ 	.short	0x010a
        /*0bea*/ 	.byte	0xff
	.zero		1


	//   ....[174]....
        /*0bec*/ 	.word	0x00008e40
        /*0bf0*/ 	.word	0x00000000
        /*0bf4*/ 	.word	0x00000000
        /*0bf8*/ 	.short	0x010a
        /*0bfa*/ 	.byte	0xff
	.zero		1


	//   ....[175]....
        /*0bfc*/ 	.word	0x00008ea0
        /*0c00*/ 	.word	0x00000000
        /*0c04*/ 	.word	0x00000000
        /*0c08*/ 	.short	0x010a
        /*0c0a*/ 	.byte	0xff
	.zero		1


	//   ....[176]....
        /*0c0c*/ 	.word	0x00008f00
        /*0c10*/ 	.word	0x00000000
        /*0c14*/ 	.word	0x00000000
        /*0c18*/ 	.short	0x010a
        /*0c1a*/ 	.byte	0xff
	.zero		1


	//   ....[177]....
        /*0c1c*/ 	.word	0x00008f60
        /*0c20*/ 	.word	0x00000000
        /*0c24*/ 	.word	0x00000000
        /*0c28*/ 	.short	0x010a
        /*0c2a*/ 	.byte	0xff
	.zero		1


	//   ....[178]....
        /*0c2c*/ 	.word	0x00008fc0
        /*0c30*/ 	.word	0x00000000
        /*0c34*/ 	.word	0x00000000
        /*0c38*/ 	.short	0x010a
        /*0c3a*/ 	.byte	0xff
	.zero		1


	//   ....[179]....
        /*0c3c*/ 	.word	0x00009020
        /*0c40*/ 	.word	0x00000000
        /*0c44*/ 	.word	0x00000000
        /*0c48*/ 	.short	0x010a
        /*0c4a*/ 	.byte	0xff
	.zero		1


	//   ....[180]....
        /*0c4c*/ 	.word	0x00009080
        /*0c50*/ 	.word	0x00000000
        /*0c54*/ 	.word	0x00000000
        /*0c58*/ 	.short	0x010a
        /*0c5a*/ 	.byte	0xff
	.zero		1


	//   ....[181]....
        /*0c5c*/ 	.word	0x000090e0
        /*0c60*/ 	.word	0x00000000
        /*0c64*/ 	.word	0x00000000
        /*0c68*/ 	.short	0x010a
        /*0c6a*/ 	.byte	0xff
	.zero		1


	//   ....[182]....
        /*0c6c*/ 	.word	0x00009140
        /*0c70*/ 	.word	0x00000000
        /*0c74*/ 	.word	0x00000000
        /*0c78*/ 	.short	0x010a
        /*0c7a*/ 	.byte	0xff
	.zero		1


	//   ....[183]....
        /*0c7c*/ 	.word	0x000091a0
        /*0c80*/ 	.word	0x00000000
        /*0c84*/ 	.word	0x00000000
        /*0c88*/ 	.short	0x010a
        /*0c8a*/ 	.byte	0xff
	.zero		1


	//   ....[184]....
        /*0c8c*/ 	.word	0x00009200
        /*0c90*/ 	.word	0x00000000
        /*0c94*/ 	.word	0x00000000
        /*0c98*/ 	.short	0x010a
        /*0c9a*/ 	.byte	0xff
	.zero		1


	//   ....[185]....
        /*0c9c*/ 	.word	0x00009260
        /*0ca0*/ 	.word	0x00000000
        /*0ca4*/ 	.word	0x00000000
        /*0ca8*/ 	.short	0x010a
        /*0caa*/ 	.byte	0xff
	.zero		1


	//   ....[186]....
        /*0cac*/ 	.word	0x000092c0
        /*0cb0*/ 	.word	0x00000000
        /*0cb4*/ 	.word	0x00000000
        /*0cb8*/ 	.short	0x010a
        /*0cba*/ 	.byte	0xff
	.zero		1


	//   ....[187]....
        /*0cbc*/ 	.word	0x00009320
        /*0cc0*/ 	.word	0x00000000
        /*0cc4*/ 	.word	0x00000000
        /*0cc8*/ 	.short	0x010a
        /*0cca*/ 	.byte	0xff
	.zero		1


	//   ....[188]....
        /*0ccc*/ 	.word	0x00009380
        /*0cd0*/ 	.word	0x00000000
        /*0cd4*/ 	.word	0x00000000
        /*0cd8*/ 	.short	0x010a
        /*0cda*/ 	.byte	0xff
	.zero		1


	//   ....[189]....
        /*0cdc*/ 	.word	0x000093e0
        /*0ce0*/ 	.word	0x00000000
        /*0ce4*/ 	.word	0x00000000
        /*0ce8*/ 	.short	0x010a
        /*0cea*/ 	.byte	0xff
	.zero		1


	//   ....[190]....
        /*0cec*/ 	.word	0x00009440
        /*0cf0*/ 	.word	0x00000000
        /*0cf4*/ 	.word	0x00000000
        /*0cf8*/ 	.short	0x010a
        /*0cfa*/ 	.byte	0xff
	.zero		1


	//   ....[191]....
        /*0cfc*/ 	.word	0x00009490
        /*0d00*/ 	.word	0x00000000
        /*0d04*/ 	.word	0x00000230
        /*0d08*/ 	.short	0x010a
        /*0d0a*/ 	.byte	0xff
	.zero		1


	//   ....[192]....
        /*0d0c*/ 	.word	0x000094f0
        /*0d10*/ 	.word	0x00000000
        /*0d14*/ 	.word	0x000001e0
        /*0d18*/ 	.short	0x010a
        /*0d1a*/ 	.byte	0xff
	.zero		1


	//   ....[193]....
        /*0d1c*/ 	.word	0x00009540
        /*0d20*/ 	.word	0x00000000
        /*0d24*/ 	.word	0x000001d0
        /*0d28*/ 	.short	0x010a
        /*0d2a*/ 	.byte	0xff
	.zero		1


	//   ....[194]....
        /*0d2c*/ 	.word	0x000095a0
        /*0d30*/ 	.word	0x00000000
        /*0d34*/ 	.word	0x000001e0
        /*0d38*/ 	.short	0x010a
        /*0d3a*/ 	.byte	0xff
	.zero		1


	//   ....[195]....
        /*0d3c*/ 	.word	0x00009600
        /*0d40*/ 	.word	0x00000004
        /*0d44*/ 	.word	0x00000008
        /*0d48*/ 	.short	0x010a
        /*0d4a*/ 	.byte	0xff
	.zero		1


	//   ....[196]....
        /*0d4c*/ 	.word	0x000096e0
        /*0d50*/ 	.word	0x00000002
        /*0d54*/ 	.word	0x00000008
        /*0d58*/ 	.short	0x010a
        /*0d5a*/ 	.byte	0xff
	.zero		1


	//   ....[197]....
        /*0d5c*/ 	.word	0x00009730
        /*0d60*/ 	.word	0x00000000
        /*0d64*/ 	.word	0x000001d0
        /*0d68*/ 	.short	0x010a
        /*0d6a*/ 	.byte	0xff
	.zero		1


	//   ....[198]....
        /*0d6c*/ 	.word	0x00009790
        /*0d70*/ 	.word	0x00000000
        /*0d74*/ 	.word	0x00000210
        /*0d78*/ 	.short	0x010a
        /*0d7a*/ 	.byte	0xff
	.zero		1


	//   ....[199]....
        /*0d7c*/ 	.word	0x000097f0
        /*0d80*/ 	.word	0x00000000
        /*0d84*/ 	.word	0x00000000
        /*0d88*/ 	.short	0x010a
        /*0d8a*/ 	.byte	0xff
	.zero		1


	//   ....[200]....
        /*0d8c*/ 	.word	0x00009850
        /*0d90*/ 	.word	0x00000000
        /*0d94*/ 	.word	0x00000000
        /*0d98*/ 	.short	0x010a
        /*0d9a*/ 	.byte	0xff
	.zero		1


	//   ....[201]....
        /*0d9c*/ 	.word	0x000098b0
        /*0da0*/ 	.word	0x00000000
        /*0da4*/ 	.word	0x00000000
        /*0da8*/ 	.short	0x010a
        /*0daa*/ 	.byte	0xff
	.zero		1


	//   ....[202]....
        /*0dac*/ 	.word	0x00009910
        /*0db0*/ 	.word	0x00000000
        /*0db4*/ 	.word	0x00000000
        /*0db8*/ 	.short	0x010a
        /*0dba*/ 	.byte	0xff
	.zero		1


	//   ....[203]....
        /*0dbc*/ 	.word	0x00009970
        /*0dc0*/ 	.word	0x00000000
        /*0dc4*/ 	.word	0x00000250
        /*0dc8*/ 	.short	0x010a
        /*0dca*/ 	.byte	0xff
	.zero		1


	//   ....[204]....
        /*0dcc*/ 	.word	0x000099c0
        /*0dd0*/ 	.word	0x00000000
        /*0dd4*/ 	.word	0x000001d0
        /*0dd8*/ 	.short	0x010a
        /*0dda*/ 	.byte	0xff
	.zero		1


	//   ....[205]....
        /*0ddc*/ 	.word	0x00009a20
        /*0de0*/ 	.word	0x00000000
        /*0de4*/ 	.word	0x000001c8
        /*0de8*/ 	.short	0x010a
        /*0dea*/ 	.byte	0xff
	.zero		1


	//   ....[206]....
        /*0dec*/ 	.word	0x00009a80
        /*0df0*/ 	.word	0x00000000
        /*0df4*/ 	.word	0x000001b0
        /*0df8*/ 	.short	0x010a
        /*0dfa*/ 	.byte	0xff
	.zero		1


	//   ....[207]....
        /*0dfc*/ 	.word	0x00009ae0
        /*0e00*/ 	.word	0x00000000
        /*0e04*/ 	.word	0x000001b8
        /*0e08*/ 	.short	0x010a
        /*0e0a*/ 	.byte	0xff
	.zero		1


	//   ....[208]....
        /*0e0c*/ 	.word	0x00009b40
        /*0e10*/ 	.word	0x00000000
        /*0e14*/ 	.word	0x000001b0
        /*0e18*/ 	.short	0x010a
        /*0e1a*/ 	.byte	0xff
	.zero		1


	//   ....[209]....
        /*0e1c*/ 	.word	0x00009b90
        /*0e20*/ 	.word	0x00000000
        /*0e24*/ 	.word	0x000001d0
        /*0e28*/ 	.short	0x010a
        /*0e2a*/ 	.byte	0xff
	.zero		1


	//   ....[210]....
        /*0e2c*/ 	.word	0x00009be0
        /*0e30*/ 	.word	0x00000000
        /*0e34*/ 	.word	0x000001a0
        /*0e38*/ 	.short	0x010a
        /*0e3a*/ 	.byte	0xff
	.zero		1


	//   ....[211]....
        /*0e3c*/ 	.word	0x00009c30
        /*0e40*/ 	.word	0x00000073
        /*0e44*/ 	.word	0x000001f0
        /*0e48*/ 	.short	0x010a
        /*0e4a*/ 	.byte	0xff
	.zero		1


	//   ....[212]....
        /*0e4c*/ 	.word	0x00009c80
        /*0e50*/ 	.word	0x00000003
        /*0e54*/ 	.word	0x000001a0
        /*0e58*/ 	.short	0x010a
        /*0e5a*/ 	.byte	0xff
	.zero		1


	//----- nvinfo : EIATTR_NUM_MBARRIERS
	.align		4
.L_47:
        /*0e5c*/ 	.byte	0x03, 0x38
        /*0e5e*/ 	.short	0x004b


	//----- nvinfo : EIATTR_EXIT_INSTR_OFFSETS
	.align		4
        /*0e60*/ 	.byte	0x04, 0x1c
        /*0e62*/ 	.short	(.L_49 - .L_48)


	//   ....[0]....
.L_48:
        /*0e64*/ 	.word	0x000036f0


	//   ....[1]....
        /*0e68*/ 	.word	0x00003be0


	//   ....[2]....
        /*0e6c*/ 	.word	0x00003c40


	//   ....[3]....
        /*0e70*/ 	.word	0x00004ee0


	//   ....[4]....
        /*0e74*/ 	.word	0x00005cb0


	//   ....[5]....
        /*0e78*/ 	.word	0x00005cf0


	//   ....[6]....
        /*0e7c*/ 	.word	0x000089c0


	//----- nvinfo : EIATTR_MAX_THREADS
	.align		4
.L_49:
        /*0e80*/ 	.byte	0x04, 0x05
        /*0e82*/ 	.short	(.L_51 - .L_50)
.L_50:
        /*0e84*/ 	.word	0x00000100
        /*0e88*/ 	.word	0x00000001
        /*0e8c*/ 	.word	0x00000001


	//----- nvinfo : EIATTR_CRS_STACK_SIZE
	.align		4
.L_51:
        /*0e90*/ 	.byte	0x04, 0x1e
        /*0e92*/ 	.short	(.L_53 - .L_52)
.L_52:
        /*0e94*/ 	.word	0x00000000


	//----- nvinfo : EIATTR_CBANK_PARAM_SIZE
	.align		4
.L_53:
        /*0e98*/ 	.byte	0x03, 0x19
        /*0e9a*/ 	.short	0x0800


	//----- nvinfo : EIATTR_PARAM_CBANK
	.align		4
        /*0e9c*/ 	.byte	0x04, 0x0a
        /*0e9e*/ 	.short	(.L_55 - .L_54)
	.align		4
.L_54:
        /*0ea0*/ 	.word	index@(.nv.constant0._ZN7cutlass13device_kernelINS_4gemm6kernel13GemmUniversalIN4cute5tupleIJiiiiEEENS1_10collective13CollectiveMmaINS1_35MainloopSm100TmaUmmaWarpSpecializedILi26ELi2ELi4ENS5_IJNS4_1CILi2EEENSA_ILi1EEESC_EEEEENS5_IJNSA_ILi128EEESF_NSA_ILi64EEEEEENS_12float_e4m3_tENS5_IJlSC_lEEESI_SJ_NS4_8TiledMMAINS4_8MMA_AtomIJNS4_10MMA_TraitsINS4_25SM100_MMA_F8F6F4_2x1SM_SSEJSI_SI_fSF_SF_NS4_17integral_constantINS4_4UMMA5MajorELSQ_0EEESR_NSO_INSP_7ScaleInELSS_0EEEST_EEEEEENS4_6LayoutINS5_IJSC_SC_SC_EEENS5_IJNSA_ILi0EEESY_SY_EEEEENS5_IJNS4_10UnderscoreES11_S11_EEEEENS4_18SM100_TMA_2SM_LOADENS4_14ComposedLayoutINS4_7SwizzleILi2ELi4ELi3EEENS4_18smem_ptr_flag_bitsILi8EEENSW_INS5_IJNSA_ILi8EEESG_EEENS5_IJSG_SC_EEEEEEEvNS4_8identityES14_S1E_vS1F_EENS_8epilogue10collective18CollectiveEpilogueINS1H_23Sm100TmaWarpSpecializedILi2ELi2ELi32ELb0ELb0EEEJNS5_IJSG_SF_SG_EEENS5_IJNSW_ISG_SC_EENSW_INS5_IJNSA_ILi32EEESB_EEENS5_IJSC_SG_EEEEEEEESI_SJ_SI_SJ_NS1H_6fusion15FusionCallbacksIS1L_NS1T_17LinCombPerRowBiasISI_fSI_SI_fLi16ELNS_15FloatRoundStyleE2EEES1M_S1S_JEEENS4_5SM1004TMEM4LOAD26SM100_TMEM_LOAD_32dp32b32xENS4_13SM90_TMA_LOADENS15_INS16_ILi1ELi4ELi3EEES19_NSW_INS5_IJS1A_S1O_EEENS5_IJS1O_SC_EEEEEEENS4_39AutoVectorizingCopyWithAssumedAlignmentILi128EEENS4_14SM90_TMA_STOREES28_S2A_S2A_EEEvvEEEEvNT_6ParamsE)
        /*0ea4*/ 	.short	0x0380
        /*0ea6*/ 	.short	0x0800


	//----- nvinfo : EIATTR_SW_WAR
	.align		4
.L_55:
        /*0ea8*/ 	.byte	0x04, 0x36
        /*0eaa*/ 	.short	(.L_57 - .L_56)
.L_56:
        /*0eac*/ 	.word	0x00000008
.L_57:


//--------------------- .nv.callgraph             --------------------------
	.section	.nv.callgraph,"",@"SHT_CUDA_CALLGRAPH"
	.align	4
	.sectionentsize	8
	.align		4
        /*0000*/ 	.word	0x00000000
	.align		4
        /*0004*/ 	.word	0xffffffff
	.align		4
        /*0008*/ 	.word	index@(_ZN7cutlass13device_kernelINS_4gemm6kernel13GemmUniversalIN4cute5tupleIJiiiiEEENS1_10collective13CollectiveMmaINS1_35MainloopSm100TmaUmmaWarpSpecializedILi26ELi2ELi4ENS5_IJNS4_1CILi2EEENSA_ILi1EEESC_EEEEENS5_IJNSA_ILi128EEESF_NSA_ILi64EEEEEENS_12float_e4m3_tENS5_IJlSC_lEEESI_SJ_NS4_8TiledMMAINS4_8MMA_AtomIJNS4_10MMA_TraitsINS4_25SM100_MMA_F8F6F4_2x1SM_SSEJSI_SI_fSF_SF_NS4_17integral_constantINS4_4UMMA5MajorELSQ_0EEESR_NSO_INSP_7ScaleInELSS_0EEEST_EEEEEENS4_6LayoutINS5_IJSC_SC_SC_EEENS5_IJNSA_ILi0EEESY_SY_EEEEENS5_IJNS4_10UnderscoreES11_S11_EEEEENS4_18SM100_TMA_2SM_LOADENS4_14ComposedLayoutINS4_7SwizzleILi2ELi4ELi3EEENS4_18smem_ptr_flag_bitsILi8EEENSW_INS5_IJNSA_ILi8EEESG_EEENS5_IJSG_SC_EEEEEEEvNS4_8identityES14_S1E_vS1F_EENS_8epilogue10collective18CollectiveEpilogueINS1H_23Sm100TmaWarpSpecializedILi2ELi2ELi32ELb0ELb0EEEJNS5_IJSG_SF_SG_EEENS5_IJNSW_ISG_SC_EENSW_INS5_IJNSA_ILi32EEESB_EEENS5_IJSC_SG_EEEEEEEESI_SJ_SI_SJ_NS1H_6fusion15FusionCallbacksIS1L_NS1T_17LinCombPerRowBiasISI_fSI_SI_fLi16ELNS_15FloatRoundStyleE2EEES1M_S1S_JEEENS4_5SM1004TMEM4LOAD26SM100_TMEM_LOAD_32dp32b32xENS4_13SM90_TMA_LOADENS15_INS16_ILi1ELi4ELi3EEES19_NSW_INS5_IJS1A_S1O_EEENS5_IJS1O_SC_EEEEEEENS4_39AutoVectorizingCopyWithAssumedAlignmentILi128EEENS4_14SM90_TMA_STOREES28_S2A_S2A_EEEvvEEEEvNT_6ParamsE)
	.align		4
        /*000c*/ 	.word	index@(__assertfail)
	.align		4
        /*0010*/ 	.word	0x00000000
	.align		4
        /*0014*/ 	.word	0xfffffffe
	.align		4
        /*0018*/ 	.word	0x00000000
	.align		4
        /*001c*/ 	.word	0xfffffffd
	.align		4
        /*0020*/ 	.word	0x00000000
	.align		4
        /*0024*/ 	.word	0xfffffffc


//--------------------- .nv.constant4             --------------------------
	.section	.nv.constant4,"a",@progbits
	.align	8
	.align		8
.nv.constant4:
        /*0000*/ 	.dword	__assertfail
	.align		8
        /*0008*/ 	.dword	__unnamed_1
	.align		8
        /*0010*/ 	.dword	__unnamed_2
	.align		8
        /*0018*/ 	.dword	_ZN39_INTERNAL_4e476b5f_4_k_cu_b9ea5bc2_33344cuda3std3__45__cpo5beginE
	.align		8
        /*0020*/ 	.dword	_ZN39_INTERNAL_4e476b5f_4_k_cu_b9ea5bc2_33344cuda3std3__45__cpo3endE
	.align		8
        /*0028*/ 	.dword	_ZN39_INTERNAL_4e476b5f_4_k_cu_b9ea5bc2_33344cuda3std3__45__cpo6cbeginE
	.align		8
        /*0030*/ 	.dword	_ZN39_INTERNAL_4e476b5f_4_k_cu_b9ea5bc2_33344cuda3std3__45__cpo4cendE
	.align		8
        /*0038*/ 	.dword	_ZN39_INTERNAL_4e476b5f_4_k_cu_b9ea5bc2_33344cuda3std3__441_GLOBAL__N__4e476b5f_4_k_cu_b9ea5bc2_33346ignoreE
	.align		8
        /*0040*/ 	.dword	_ZN39_INTERNAL_4e476b5f_4_k_cu_b9ea5bc2_33344cuda3std3__419piecewise_constructE
	.align		8
        /*0048*/ 	.dword	_ZN39_INTERNAL_4e476b5f_4_k_cu_b9ea5bc2_33344cuda3std3__48in_placeE
	.align		8
        /*0050*/ 	.dword	_ZN39_INTERNAL_4e476b5f_4_k_cu_b9ea5bc2_33344cuda3std6ranges3__45__cpo4swapE
	.align		8
        /*0058*/ 	.dword	_ZN39_INTERNAL_4e476b5f_4_k_cu_b9ea5bc2_33344cuda3std6ranges3__45__cpo9iter_moveE
	.align		8
        /*0060*/ 	.dword	_ZN39_INTERNAL_4e476b5f_4_k_cu_b9ea5bc2_33344cute7productE
	.align		8
        /*0068*/ 	.dword	_ZN39_INTERNAL_4e476b5f_4_k_cu_b9ea5bc2_33344cute1_E
	.align		8
        /*0070*/ 	.dword	$str$25
	.align		8
        /*0078*/ 	.dword	$str$26
	.align		8
        /*0080*/ 	.dword	$str$27
	.align		8
        /*0088*/ 	.dword	$str$28


//--------------------- .text._ZN7cutlass13device_kernelINS_4gemm6kernel13GemmUniversalIN4cute5tupleIJiiiiEEENS1_10collective13CollectiveMmaINS1_35MainloopSm100TmaUmmaWarpSpecializedILi26ELi2ELi4ENS5_IJNS4_1CILi2EEENSA_ILi1EEESC_EEEEENS5_IJNSA_ILi128EEESF_NSA_ILi64EEEEEENS_12float_e4m3_tENS5_IJlSC_lEEESI_SJ_NS4_8TiledMMAINS4_8MMA_AtomIJNS4_10MMA_TraitsINS4_25SM100_MMA_F8F6F4_2x1SM_SSEJSI_SI_fSF_SF_NS4_17integral_constantINS4_4UMMA5MajorELSQ_0EEESR_NSO_INSP_7ScaleInELSS_0EEEST_EEEEEENS4_6LayoutINS5_IJSC_SC_SC_EEENS5_IJNSA_ILi0EEESY_SY_EEEEENS5_IJNS4_10UnderscoreES11_S11_EEEEENS4_18SM100_TMA_2SM_LOADENS4_14ComposedLayoutINS4_7SwizzleILi2ELi4ELi3EEENS4_18smem_ptr_flag_bitsILi8EEENSW_INS5_IJNSA_ILi8EEESG_EEENS5_IJSG_SC_EEEEEEEvNS4_8identityES14_S1E_vS1F_EENS_8epilogue10collective18CollectiveEpilogueINS1H_23Sm100TmaWarpSpecializedILi2ELi2ELi32ELb0ELb0EEEJNS5_IJSG_SF_SG_EEENS5_IJNSW_ISG_SC_EENSW_INS5_IJNSA_ILi32EEESB_EEENS5_IJSC_SG_EEEEEEEESI_SJ_SI_SJ_NS1H_6fusion15FusionCallbacksIS1L_NS1T_17LinCombPerRowBiasISI_fSI_SI_fLi16ELNS_15FloatRoundStyleE2EEES1M_S1S_JEEENS4_5SM1004TMEM4LOAD26SM100_TMEM_LOAD_32dp32b32xENS4_13SM90_TMA_LOADENS15_INS16_ILi1ELi4ELi3EEES19_NSW_INS5_IJS1A_S1O_EEENS5_IJS1O_SC_EEEEEEENS4_39AutoVectorizingCopyWithAssumedAlignmentILi128EEENS4_14SM90_TMA_STOREES28_S2A_S2A_EEEvvEEEEvNT_6ParamsE --------------------------
	.section	.text._ZN7cutlass13device_kernelINS_4gemm6kernel13GemmUniversalIN4cute5tupleIJiiiiEEENS1_10collective13CollectiveMmaINS1_35MainloopSm100TmaUmmaWarpSpecializedILi26ELi2ELi4ENS5_IJNS4_1CILi2EEENSA_ILi1EEESC_EEEEENS5_IJNSA_ILi128EEESF_NSA_ILi64EEEEEENS_12float_e4m3_tENS5_IJlSC_lEEESI_SJ_NS4_8TiledMMAINS4_8MMA_AtomIJNS4_10MMA_TraitsINS4_25SM100_MMA_F8F6F4_2x1SM_SSEJSI_SI_fSF_SF_NS4_17integral_constantINS4_4UMMA5MajorELSQ_0EEESR_NSO_INSP_7ScaleInELSS_0EEEST_EEEEEENS4_6LayoutINS5_IJSC_SC_SC_EEENS5_IJNSA_ILi0EEESY_SY_EEEEENS5_IJNS4_10UnderscoreES11_S11_EEEEENS4_18SM100_TMA_2SM_LOADENS4_14ComposedLayoutINS4_7SwizzleILi2ELi4ELi3EEENS4_18smem_ptr_flag_bitsILi8EEENSW_INS5_IJNSA_ILi8EEESG_EEENS5_IJSG_SC_EEEEEEEvNS4_8identityES14_S1E_vS1F_EENS_8epilogue10collective18CollectiveEpilogueINS1H_23Sm100TmaWarpSpecializedILi2ELi2ELi32ELb0ELb0EEEJNS5_IJSG_SF_SG_EEENS5_IJNSW_ISG_SC_EENSW_INS5_IJNSA_ILi32EEESB_EEENS5_IJSC_SG_EEEEEEEESI_SJ_SI_SJ_NS1H_6fusion15FusionCallbacksIS1L_NS1T_17LinCombPerRowBiasISI_fSI_SI_fLi16ELNS_15FloatRoundStyleE2EEES1M_S1S_JEEENS4_5SM1004TMEM4LOAD26SM100_TMEM_LOAD_32dp32b32xENS4_13SM90_TMA_LOADENS15_INS16_ILi1ELi4ELi3EEES19_NSW_INS5_IJS1A_S1O_EEENS5_IJS1O_SC_EEEEEEENS4_39AutoVectorizingCopyWithAssumedAlignmentILi128EEENS4_14SM90_TMA_STOREES28_S2A_S2A_EEEvvEEEEvNT_6ParamsE,"ax",@progbits
	.align	128
.text._ZN7cutlass13device_kernelINS_4gemm6kernel13GemmUniversalIN4cute5tupleIJiiiiEEENS1_10collective13CollectiveMmaINS1_35MainloopSm100TmaUmmaWarpSpecializedILi26ELi2ELi4ENS5_IJNS4_1CILi2EEENSA_ILi1EEESC_EEEEENS5_IJNSA_ILi128EEESF_NSA_ILi64EEEEEENS_12float_e4m3_tENS5_IJlSC_lEEESI_SJ_NS4_8TiledMMAINS4_8MMA_AtomIJNS4_10MMA_TraitsINS4_25SM100_MMA_F8F6F4_2x1SM_SSEJSI_SI_fSF_SF_NS4_17integral_constantINS4_4UMMA5MajorELSQ_0EEESR_NSO_INSP_7ScaleInELSS_0EEEST_EEEEEENS4_6LayoutINS5_IJSC_SC_SC_EEENS5_IJNSA_ILi0EEESY_SY_EEEEENS5_IJNS4_10UnderscoreES11_S11_EEEEENS4_18SM100_TMA_2SM_LOADENS4_14ComposedLayoutINS4_7SwizzleILi2ELi4ELi3EEENS4_18smem_ptr_flag_bitsILi8EEENSW_INS5_IJNSA_ILi8EEESG_EEENS5_IJSG_SC_EEEEEEEvNS4_8identityES14_S1E_vS1F_EENS_8epilogue10collective18CollectiveEpilogueINS1H_23Sm100TmaWarpSpecializedILi2ELi2ELi32ELb0ELb0EEEJNS5_IJSG_SF_SG_EEENS5_IJNSW_ISG_SC_EENSW_INS5_IJNSA_ILi32EEESB_EEENS5_IJSC_SG_EEEEEEEESI_SJ_SI_SJ_NS1H_6fusion15FusionCallbacksIS1L_NS1T_17LinCombPerRowBiasISI_fSI_SI_fLi16ELNS_15FloatRoundStyleE2EEES1M_S1S_JEEENS4_5SM1004TMEM4LOAD26SM100_TMEM_LOAD_32dp32b32xENS4_13SM90_TMA_LOADENS15_INS16_ILi1ELi4ELi3EEES19_NSW_INS5_IJS1A_S1O_EEENS5_IJS1O_SC_EEEEEEENS4_39AutoVectorizingCopyWithAssumedAlignmentILi128EEENS4_14SM90_TMA_STOREES28_S2A_S2A_EEEvvEEEEvNT_6ParamsE:
        .type           _ZN7cutlass13device_kernelINS_4gemm6kernel13GemmUniversalIN4cute5tupleIJiiiiEEENS1_10collective13CollectiveMmaINS1_35MainloopSm100TmaUmmaWarpSpecializedILi26ELi2ELi4ENS5_IJNS4_1CILi2EEENSA_ILi1EEESC_EEEEENS5_IJNSA_ILi128EEESF_NSA_ILi64EEEEEENS_12float_e4m3_tENS5_IJlSC_lEEESI_SJ_NS4_8TiledMMAINS4_8MMA_AtomIJNS4_10MMA_TraitsINS4_25SM100_MMA_F8F6F4_2x1SM_SSEJSI_SI_fSF_SF_NS4_17integral_constantINS4_4UMMA5MajorELSQ_0EEESR_NSO_INSP_7ScaleInELSS_0EEEST_EEEEEENS4_6LayoutINS5_IJSC_SC_SC_EEENS5_IJNSA_ILi0EEESY_SY_EEEEENS5_IJNS4_10UnderscoreES11_S11_EEEEENS4_18SM100_TMA_2SM_LOADENS4_14ComposedLayoutINS4_7SwizzleILi2ELi4ELi3EEENS4_18smem_ptr_flag_bitsILi8EEENSW_INS5_IJNSA_ILi8EEESG_EEENS5_IJSG_SC_EEEEEEEvNS4_8identityES14_S1E_vS1F_EENS_8epilogue10collective18CollectiveEpilogueINS1H_23Sm100TmaWarpSpecializedILi2ELi2ELi32ELb0ELb0EEEJNS5_IJSG_SF_SG_EEENS5_IJNSW_ISG_SC_EENSW_INS5_IJNSA_ILi32EEESB_EEENS5_IJSC_SG_EEEEEEEESI_SJ_SI_SJ_NS1H_6fusion15FusionCallbacksIS1L_NS1T_17LinCombPerRowBiasISI_fSI_SI_fLi16ELNS_15FloatRoundStyleE2EEES1M_S1S_JEEENS4_5SM1004TMEM4LOAD26SM100_TMEM_LOAD_32dp32b32xENS4_13SM90_TMA_LOADENS15_INS16_ILi1ELi4ELi3EEES19_NSW_INS5_IJS1A_S1O_EEENS5_IJS1O_SC_EEEEEEENS4_39AutoVectorizingCopyWithAssumedAlignmentILi128EEENS4_14SM90_TMA_STOREES28_S2A_S2A_EEEvvEEEEvNT_6ParamsE,@function
        .size           _ZN7cutlass13device_kernelINS_4gemm6kernel13GemmUniversalIN4cute5tupleIJiiiiEEENS1_10collective13CollectiveMmaINS1_35MainloopSm100TmaUmmaWarpSpecializedILi26ELi2ELi4ENS5_IJNS4_1CILi2EEENSA_ILi1EEESC_EEEEENS5_IJNSA_ILi128EEESF_NSA_ILi64EEEEEENS_12float_e4m3_tENS5_IJlSC_lEEESI_SJ_NS4_8TiledMMAINS4_8MMA_AtomIJNS4_10MMA_TraitsINS4_25SM100_MMA_F8F6F4_2x1SM_SSEJSI_SI_fSF_SF_NS4_17integral_constantINS4_4UMMA5MajorELSQ_0EEESR_NSO_INSP_7ScaleInELSS_0EEEST_EEEEEENS4_6LayoutINS5_IJSC_SC_SC_EEENS5_IJNSA_ILi0EEESY_SY_EEEEENS5_IJNS4_10UnderscoreES11_S11_EEEEENS4_18SM100_TMA_2SM_LOADENS4_14ComposedLayoutINS4_7SwizzleILi2ELi4ELi3EEENS4_18smem_ptr_flag_bitsILi8EEENSW_INS5_IJNSA_ILi8EEESG_EEENS5_IJSG_SC_EEEEEEEvNS4_8identityES14_S1E_vS1F_EENS_8epilogue10collective18CollectiveEpilogueINS1H_23Sm100TmaWarpSpecializedILi2ELi2ELi32ELb0ELb0EEEJNS5_IJSG_SF_SG_EEENS5_IJNSW_ISG_SC_EENSW_INS5_IJNSA_ILi32EEESB_EEENS5_IJSC_SG_EEEEEEEESI_SJ_SI_SJ_NS1H_6fusion15FusionCallbacksIS1L_NS1T_17LinCombPerRowBiasISI_fSI_SI_fLi16ELNS_15FloatRoundStyleE2EEES1M_S1S_JEEENS4_5SM1004TMEM4LOAD26SM100_TMEM_LOAD_32dp32b32xENS4_13SM90_TMA_LOADENS15_INS16_ILi1ELi4ELi3EEES19_NSW_INS5_IJS1A_S1O_EEENS5_IJS1O_SC_EEEEEEENS4_39AutoVectorizingCopyWithAssumedAlignmentILi128EEENS4_14SM90_TMA_STOREES28_S2A_S2A_EEEvvEEEEvNT_6ParamsE,(.L_x_231 - _ZN7cutlass13device_kernelINS_4gemm6kernel13GemmUniversalIN4cute5tupleIJiiiiEEENS1_10collective13CollectiveMmaINS1_35MainloopSm100TmaUmmaWarpSpecializedILi26ELi2ELi4ENS5_IJNS4_1CILi2EEENSA_ILi1EEESC_EEEEENS5_IJNSA_ILi128EEESF_NSA_ILi64EEEEEENS_12float_e4m3_tENS5_IJlSC_lEEESI_SJ_NS4_8TiledMMAINS4_8MMA_AtomIJNS4_10MMA_TraitsINS4_25SM100_MMA_F8F6F4_2x1SM_SSEJSI_SI_fSF_SF_NS4_17integral_constantINS4_4UMMA5MajorELSQ_0EEESR_NSO_INSP_7ScaleInELSS_0EEEST_EEEEEENS4_6LayoutINS5_IJSC_SC_SC_EEENS5_IJNSA_ILi0EEESY_SY_EEEEENS5_IJNS4_10UnderscoreES11_S11_EEEEENS4_18SM100_TMA_2SM_LOADENS4_14ComposedLayoutINS4_7SwizzleILi2ELi4ELi3EEENS4_18smem_ptr_flag_bitsILi8EEENSW_INS5_IJNSA_ILi8EEESG_EEENS5_IJSG_SC_EEEEEEEvNS4_8identityES14_S1E_vS1F_EENS_8epilogue10collective18CollectiveEpilogueINS1H_23Sm100TmaWarpSpecializedILi2ELi2ELi32ELb0ELb0EEEJNS5_IJSG_SF_SG_EEENS5_IJNSW_ISG_SC_EENSW_INS5_IJNSA_ILi32EEESB_EEENS5_IJSC_SG_EEEEEEEESI_SJ_SI_SJ_NS1H_6fusion15FusionCallbacksIS1L_NS1T_17LinCombPerRowBiasISI_fSI_SI_fLi16ELNS_15FloatRoundStyleE2EEES1M_S1S_JEEENS4_5SM1004TMEM4LOAD26SM100_TMEM_LOAD_32dp32b32xENS4_13SM90_TMA_LOADENS15_INS16_ILi1ELi4ELi3EEES19_NSW_INS5_IJS1A_S1O_EEENS5_IJS1O_SC_EEEEEEENS4_39AutoVectorizingCopyWithAssumedAlignmentILi128EEENS4_14SM90_TMA_STOREES28_S2A_S2A_EEEvvEEEEvNT_6ParamsE)
        .other          _ZN7cutlass13device_kernelINS_4gemm6kernel13GemmUniversalIN4cute5tupleIJiiiiEEENS1_10collective13CollectiveMmaINS1_35MainloopSm100TmaUmmaWarpSpecializedILi26ELi2ELi4ENS5_IJNS4_1CILi2EEENSA_ILi1EEESC_EEEEENS5_IJNSA_ILi128EEESF_NSA_ILi64EEEEEENS_12float_e4m3_tENS5_IJlSC_lEEESI_SJ_NS4_8TiledMMAINS4_8MMA_AtomIJNS4_10MMA_TraitsINS4_25SM100_MMA_F8F6F4_2x1SM_SSEJSI_SI_fSF_SF_NS4_17integral_constantINS4_4UMMA5MajorELSQ_0EEESR_NSO_INSP_7ScaleInELSS_0EEEST_EEEEEENS4_6LayoutINS5_IJSC_SC_SC_EEENS5_IJNSA_ILi0EEESY_SY_EEEEENS5_IJNS4_10UnderscoreES11_S11_EEEEENS4_18SM100_TMA_2SM_LOADENS4_14ComposedLayoutINS4_7SwizzleILi2ELi4ELi3EEENS4_18smem_ptr_flag_bitsILi8EEENSW_INS5_IJNSA_ILi8EEESG_EEENS5_IJSG_SC_EEEEEEEvNS4_8identityES14_S1E_vS1F_EENS_8epilogue10collective18CollectiveEpilogueINS1H_23Sm100TmaWarpSpecializedILi2ELi2ELi32ELb0ELb0EEEJNS5_IJSG_SF_SG_EEENS5_IJNSW_ISG_SC_EENSW_INS5_IJNSA_ILi32EEESB_EEENS5_IJSC_SG_EEEEEEEESI_SJ_SI_SJ_NS1H_6fusion15FusionCallbacksIS1L_NS1T_17LinCombPerRowBiasISI_fSI_SI_fLi16ELNS_15FloatRoundStyleE2EEES1M_S1S_JEEENS4_5SM1004TMEM4LOAD26SM100_TMEM_LOAD_32dp32b32xENS4_13SM90_TMA_LOADENS15_INS16_ILi1ELi4ELi3EEES19_NSW_INS5_IJS1A_S1O_EEENS5_IJS1O_SC_EEEEEEENS4_39AutoVectorizingCopyWithAssumedAlignmentILi128EEENS4_14SM90_TMA_STOREES28_S2A_S2A_EEEvvEEEEvNT_6ParamsE,@"STO_CUDA_ENTRY STV_DEFAULT"
_ZN7cutlass13device_kernelINS_4gemm6kernel13GemmUniversalIN4cute5tupleIJiiiiEEENS1_10collective13CollectiveMmaINS1_35MainloopSm100TmaUmmaWarpSpecializedILi26ELi2ELi4ENS5_IJNS4_1CILi2EEENSA_ILi1EEESC_EEEEENS5_IJNSA_ILi128EEESF_NSA_ILi64EEEEEENS_12float_e4m3_tENS5_IJlSC_lEEESI_SJ_NS4_8TiledMMAINS4_8MMA_AtomIJNS4_10MMA_TraitsINS4_25SM100_MMA_F8F6F4_2x1SM_SSEJSI_SI_fSF_SF_NS4_17integral_constantINS4_4UMMA5MajorELSQ_0EEESR_NSO_INSP_7ScaleInELSS_0EEEST_EEEEEENS4_6LayoutINS5_IJSC_SC_SC_EEENS5_IJNSA_ILi0EEESY_SY_EEEEENS5_IJNS4_10UnderscoreES11_S11_EEEEENS4_18SM100_TMA_2SM_LOADENS4_14ComposedLayoutINS4_7SwizzleILi2ELi4ELi3EEENS4_18smem_ptr_flag_bitsILi8EEENSW_INS5_IJNSA_ILi8EEESG_EEENS5_IJSG_SC_EEEEEEEvNS4_8identityES14_S1E_vS1F_EENS_8epilogue10collective18CollectiveEpilogueINS1H_23Sm100TmaWarpSpecializedILi2ELi2ELi32ELb0ELb0EEEJNS5_IJSG_SF_SG_EEENS5_IJNSW_ISG_SC_EENSW_INS5_IJNSA_ILi32EEESB_EEENS5_IJSC_SG_EEEEEEEESI_SJ_SI_SJ_NS1H_6fusion15FusionCallbacksIS1L_NS1T_17LinCombPerRowBiasISI_fSI_SI_fLi16ELNS_15FloatRoundStyleE2EEES1M_S1S_JEEENS4_5SM1004TMEM4LOAD26SM100_TMEM_LOAD_32dp32b32xENS4_13SM90_TMA_LOADENS15_INS16_ILi1ELi4ELi3EEES19_NSW_INS5_IJS1A_S1O_EEENS5_IJS1O_SC_EEEEEEENS4_39AutoVectorizingCopyWithAssumedAlignmentILi128EEENS4_14SM90_TMA_STOREES28_S2A_S2A_EEEvvEEEEvNT_6ParamsE:
[----:B------:R-:W1:Y:S01]  /*0000*/  LDC R1, c[0x0][0x37c] ;  /* 0x0000df00ff017b82 */ /* 0x000e620000000800 */
[----:B------:R-:W2:Y:S01]  /*0010*/  S2R R111, SR_TID.X ;  /* 0x00000000006f7919 */ /* 0x000ea20000002100 */
[----:B------:R-:W3:Y:S06]  /*0020*/  LDCU.64 UR8, c[0x0][0x890] ;  /* 0x00011200ff0877ac */ /* 0x000eec0008000a00 */
[----:B------:R-:W4:Y:S01]  /*0030*/  S2UR UR37, SR_CgaCtaId ;  /* 0x00000000002579c3 */ /* 0x000f220000008800 */
[----:B------:R-:W-:Y:S01]  /*0040*/  PRMT R98, RZ, 0x7610, R98 ;  /* 0x00007610ff627816 */ /* 0x000fe20000000062 */
[----:B------:R-:W1:Y:S01]  /*0050*/  LDCU.64 UR46, c[0x0][0x358] ;  /* 0x00006b00ff2e77ac */ /* 0x000e620008000a00 */
[----:B------:R-:W-:-:S02]  /*0060*/  ELECT P0, URZ, PT ;  /* 0x0000000000ff782f */ /* 0x000fc40003800000 */
[----:B---3--:R-:W-:-:S04]  /*0070*/  ISETP.NE.U32.AND P1, PT, RZ, UR8, PT ;  /* 0x00000008ff007c0c */ /* 0x008fc8000bf25070 */
[----:B------:R-:W-:Y:S01]  /*0080*/  ISETP.NE.AND.EX P2, PT, RZ, UR9, PT, P1 ;  /* 0x00000009ff007c0c */ /* 0x000fe2000bf45310 */
[----:B----4-:R-:W-:Y:S02]  /*0090*/  ULOP3.LUT UR5, UR37, 0x1, URZ, 0xc0, !UPT ;  /* 0x0000000125057892 */ /* 0x010fe4000f8ec0ff */
[----:B------:R-:W-:Y:S01]  /*00a0*/  ULOP3.LUT UR4, UR37, 0x1, URZ, 0x3c, !UPT ;  /* 0x0000000125047892 */ /* 0x000fe2000f8e3cff */
[----:B--2---:R-:W-:-:S05]  /*00b0*/  SHF.R.U32.HI R104, RZ, 0x5, R111 ;  /* 0x00000005ff687819 */ /* 0x004fca000001166f */
[----:B------:R-:W2:Y:S02]  /*00c0*/  SHFL.IDX PT, R0, R104, RZ, 0x1f ;  /* 0x00001fff68007589 */ /* 0x000ea400000e0000 */
[----:B--2---:R-:W-:Y:S02]  /*00d0*/  R2UR UR10, R0 ;  /* 0x00000000000a72ca */ /* 0x004fe400000e0000 */
[----:B-1----:R-:W-:Y:S05]  /*00e0*/  @P2 BRA `(.L_x_0) ;  /* 0x00000000002c2947 */ /* 0x002fea0003800000 */
[----:B------:R-:W1:Y:S02]  /*00f0*/  LDCU.64 UR6, c[0x0][0x888] ;  /* 0x00011100ff0677ac */ /* 0x000e640008000a00 */
[----:B-1----:R-:W-:-:S04]  /*0100*/  UISETP.NE.U32.AND UP0, UPT, UR6, URZ, UPT ;  /* 0x000000ff0600728c */ /* 0x002fc8000bf05070 */
[----:B------:R-:W-:-:S09]  /*0110*/  UISETP.NE.AND.EX UP0, UPT, UR7, URZ, UPT, UP0 ;  /* 0x000000ff0700728c */ /* 0x000fd2000bf05300 */
[----:B------:R-:W-:Y:S05]  /*0120*/  BRA.U !UP0, `(.L_x_1) ;  /* 0x0000000108107547 */ /* 0x000fea000b800000 */
[----:B------:R-:W1:Y:S02]  /*0130*/  LDC.64 R46, c[0x0][0x888] ;  /* 0x00022200ff2e7b82 */ /* 0x000e640000000a00 */
[----:B-1----:R1:W5:Y:S01]  /*0140*/  LDG.E R46, desc[UR46][R46.64] ;  /* 0x0000002e2e2e7981 */ /* 0x002362000c1e1900 */
[----:B------:R-:W-:Y:S01]  /*0150*/  HFMA2 R98, -RZ, RZ, 0, 5.9604644775390625e-08 ;  /* 0x00000001ff627431 */ /* 0x000fe200000001ff */
[----:B------:R-:W-:Y:S05]  /*0160*/  BRA `(.L_x_0) ;  /* 0x00000000000c7947 */ /* 0x000fea0003800000 */
.L_x_1:
[----:B------:R-:W1:Y:S01]  /*0170*/  LDCU UR6, c[0x0][0x880] ;  /* 0x00011000ff0677ac */ /* 0x000e620008000800 */
[----:B------:R-:W-:Y:S01]  /*0180*/  HFMA2 R98, -RZ, RZ, 0, 5.9604644775390625e-08 ;  /* 0x00000001ff627431 */ /* 0x000fe200000001ff */
[----:B-1----:R-:W-:-:S07]  /*0190*/  MOV R46, UR6 ;  /* 0x00000006002e7c02 */ /* 0x002fce0008000f00 */
.L_x_0:
[----:B------:R-:W2:Y:S02]  /*01a0*/  LDCU.64 UR6, c[0x0][0x8b0] ;  /* 0x00011600ff0677ac */ /* 0x000ea40008000a00 */
[----:B--2---:R-:W-:-:S04]  /*01b0*/  UISETP.NE.U32.AND UP0, UPT, UR6, URZ, UPT ;  /* 0x000000ff0600728c */ /* 0x004fc8000bf05070 */
[----:B------:R-:W-:-:S09]  /*01c0*/  UISETP.NE.AND.EX UP0, UPT, UR7, URZ, UPT, UP0 ;  /* 0x000000ff0700728c */ /* 0x000fd2000bf05300 */
[----:B------:R-:W-:Y:S05]  /*01d0*/  BRA.U UP0, `(.L_x_2) ;  /* 0x0000000100247547 */ /* 0x000fea000b800000 */
[----:B------:R-:W2:Y:S02]  /*01e0*/  LDCU.64 UR6, c[0x0][0x8a8] ;  /* 0x00011500ff0677ac */ /* 0x000ea40008000a00 */
[----:B--2---:R-:W-:-:S04]  /*01f0*/  UISETP.NE.U32.AND UP0, UPT, UR6, URZ, UPT ;  /* 0x000000ff0600728c */ /* 0x004fc8000bf05070 */
[----:B------:R-:W-:-:S09]  /*0200*/  UISETP.NE.AND.EX UP0, UPT, UR7, URZ, UPT, UP0 ;  /* 0x000000ff0700728c */ /* 0x000fd2000bf05300 */
[----:B------:R-:W-:Y:S05]  /*0210*/  BRA.U !UP0, `(.L_x_3) ;  /* 0x00000001080c7547 */ /* 0x000fea000b800000 */
[----:B------:R-:W2:Y:S02]  /*0220*/  LDC.64 R2, c[0x0][0x8a8] ;  /* 0x00022a00ff027b82 */ /* 0x000ea40000000a00 */
[----:B--2---:R2:W5:Y:S01]  /*0230*/  LDG.E R45, desc[UR46][R2.64] ;  /* 0x0000002e022d7981 */ /* 0x004562000c1e1900 */
[----:B------:R-:W-:Y:S05]  /*0240*/  BRA `(.L_x_2) ;  /* 0x0000000000087947 */ /* 0x000fea0003800000 */
.L_x_3:
[----:B------:R-:W2:Y:S02]  /*0250*/  LDCU UR6, c[0x0][0x8a0] ;  /* 0x00011400ff0677ac */ /* 0x000ea40008000800 */
[----:B--2---:R-:W-:Y:S02]  /*0260*/  MOV R45, UR6 ;  /* 0x00000006002d7c02 */ /* 0x004fe40008000f00 */
.L_x_2:
[----:B------:R-:W-:Y:S01]  /*0270*/  IMAD.U32 R0, RZ, RZ, UR10 ;  /* 0x0000000aff007e24 */ /* 0x000fe2000f8e00ff */
[----:B------:R-:W-:Y:S04]  /*0280*/  BSSY.RECONVERGENT B0, `(.L_x_4) ;  /* 0x000000c000007945 */ /* 0x000fe80003800200 */
[C---:B------:R-:W-:Y:S02]  /*0290*/  ISETP.NE.OR P3, PT, R0.reuse, 0x1, !P0 ;  /* 0x000000010000780c */ /* 0x040fe40004765670 */
[----:B------:R-:W-:-:S11]  /*02a0*/  ISETP.NE.OR P2, PT, R0, 0x3, !P0 ;  /* 0x000000030000780c */ /* 0x000fd60004745670 */
[----:B------:R-:W-:Y:S05]  /*02b0*/  @P3 BRA `(.L_x_5) ;  /* 0x0000000000203947 */ /* 0x000fea0003800000 */
[----:B------:R-:W3:Y:S02]  /*02c0*/  LDCU.64 UR6, c[0x0][0x348] ;  /* 0x00006900ff0677ac */ /* 0x000ee40008000a00 */
[----:B---3--:R-:W-:Y:S02]  /*02d0*/  UIADD3 UR12, UP1, UPT, UR6, 0x80, URZ ;  /* 0x00000080060c7890 */ /* 0x008fe4000ff3e0ff */
[----:B------:R-:W-:Y:S02]  /*02e0*/  UIADD3 UR6, UP0, UPT, UR6, 0x180, URZ ;  /* 0x0000018006067890 */ /* 0x000fe4000ff1e0ff */
[----:B------:R-:W-:Y:S02]  /*02f0*/  UIADD3.X UR13, UPT, UPT, URZ, UR7, URZ, UP1, !UPT ;  /* 0x00000007ff0d7290 */ /* 0x000fe40008ffe4ff */
[----:B------:R-:W-:-:S07]  /*0300*/  UIADD3.X UR7, UPT, UPT, URZ, UR7, URZ, UP0, !UPT ;  /* 0x00000007ff077290 */ /* 0x000fce00087fe4ff */
[----:B------:R3:W-:Y:S02]  /*0310*/  UTMACCTL.PF [UR12] ;  /* 0x000000000c0079b9 */ /* 0x0007e40008040000 */
[----:B------:R3:W-:Y:S02]  /*0320*/  UTMACCTL.PF [UR6] ;  /* 0x00000000060079b9 */ /* 0x0007e40008040000 */
[----:B---3--:R-:W-:Y:S01]  /*0330*/  NOP ;  /* 0x0000000000007918 */ /* 0x008fe20000000000 */
.L_x_5:
[----:B------:R-:W-:Y:S05]  /*0340*/  BSYNC.RECONVERGENT B0 ;  /* 0x0000000000007941 */ /* 0x000fea0003800200 */
.L_x_4:
[----:B------:R-:W-:Y:S04]  /*0350*/  BSSY.RECONVERGENT B0, `(.L_x_6) ;  /* 0x000000a000007945 */ /* 0x000fe80003800200 */
        /* <DEDUP_REMOVED lines=9> */
.L_x_7:
[----:B------:R-:W-:Y:S05]  /*03f0*/  BSYNC.RECONVERGENT B0 ;  /* 0x0000000000007941 */ /* 0x000fea0003800200 */
.L_x_6:
[----:B------:R-:W3:Y:S01]  /*0400*/  LDCU.64 UR6, c[0x0][0x888] ;  /* 0x00011100ff0677ac */ /* 0x000ee20008000a00 */
[----:B------:R-:W-:Y:S01]  /*0410*/  ISETP.NE.AND.EX P1, PT, RZ, UR9, PT, P1 ;  /* 0x00000009ff007c0c */ /* 0x000fe2000bf25310 */
[----:B------:R-:W-:Y:S02]  /*0420*/  UPLOP3.LUT UP5, UPT, UPT, UPT, UPT, 0x80, 0x8 ;  /* 0x000000000008789c */ /* 0x000fe40003faf070 */
[----:B---3--:R-:W-:-:S04]  /*0430*/  UISETP.NE.U32.AND UP0, UPT, UR6, URZ, UPT ;  /* 0x000000ff0600728c */ /* 0x008fc8000bf05070 */
[----:B------:R-:W-:-:S06]  /*0440*/  UISETP.NE.AND.EX UP0, UPT, UR7, URZ, UPT, UP0 ;  /* 0x000000ff0700728c */ /* 0x000fcc000bf05300 */
[----:B------:R-:W-:-:S13]  /*0450*/  PLOP3.LUT P2, PT, PT, PT, UP0, 0x80, 0x8 ;  /* 0x000000000008781c */ /* 0x000fda0003f4f008 */
[----:B------:R-:W-:Y:S05]  /*0460*/  @P2 BRA P1, `(.L_x_8) ;  /* 0x0000000000202947 */ /* 0x000fea0000800000 */
[----:B------:R-:W-:Y:S01]  /*0470*/  UISETP.NE.U32.AND UP2, UPT, UR8, URZ, UPT ;  /* 0x000000ff0800728c */ /* 0x000fe2000bf45070 */
[----:B-----5:R-:W-:Y:S01]  /*0480*/  FSETP.NEU.AND P1, PT, R46, RZ, PT ;  /* 0x000000ff2e00720b */ /* 0x020fe20003f2d000 */
[----:B------:R-:W-:Y:S02]  /*0490*/  USEL UR6, URZ, 0xffffffff, UP0 ;  /* 0xffffffffff067887 */ /* 0x000fe40008000000 */
[----:B------:R-:W-:-:S10]  /*04a0*/  UISETP.NE.AND.EX UP2, UPT, UR9, URZ, UPT, UP2 ;  /* 0x000000ff0900728c */ /* 0x000fd4000bf45320 */
[----:B------:R-:W-:Y:S01]  /*04b0*/  VOTEU.ANY UP1, P1 ;  /* 0x0000000000ff7886 */ /* 0x000fe20000820100 */
[----:B------:R-:W-:-:S04]  /*04c0*/  @!UP2 USEL UR6, URZ, 0xffffffff, UP1 ;  /* 0xffffffffff06a887 */ /* 0x000fc80008800000 */
[----:B------:R-:W-:-:S04]  /*04d0*/  ULOP3.LUT UR6, UR6, 0x1, URZ, 0xc0, !UPT ;  /* 0x0000000106067892 */ /* 0x000fc8000f8ec0ff */
[----:B------:R-:W-:-:S11]  /*04e0*/  UISETP.NE.U32.AND UP5, UPT, UR6, 0x1, UPT ;  /* 0x000000010600788c */ /* 0x000fd6000bfa5070 */
.L_x_8:
[----:B------:R-:W3:Y:S01]  /*04f0*/  SHFL.IDX PT, R0, R104, RZ, 0x1f ;  /* 0x00001fff68007589 */ /* 0x000ee200000e0000 */
[----:B------:R-:W-:-:S04]  /*0500*/  UISETP.NE.AND UP1, UPT, UR10, 0x2, UPT ;  /* 0x000000020a00788c */ /* 0x000fc8000bf25270 */
[----:B------:R-:W-:Y:S02]  /*0510*/  UISETP.EQ.AND UP2, UPT, UR5, URZ, !UP1 ;  /* 0x000000ff0500728c */ /* 0x000fe4000cf42270 */
[----:B------:R-:W-:-:S04]  /*0520*/  USEL UR7, URZ, 0x1, UP1 ;  /* 0x00000001ff077887 */ /* 0x000fc80008800000 */
[----:B------:R-:W-:Y:S02]  /*0530*/  PLOP3.LUT P5, PT, P0, PT, UP2, 0x80, 0x8 ;  /* 0x000000000008781c */ /* 0x000fe400007af028 */
[----:B---3--:R-:W-:-:S13]  /*0540*/  ISETP.NE.AND P1, PT, R0, RZ, PT ;  /* 0x000000ff0000720c */ /* 0x008fda0003f25270 */
[----:B------:R-:W-:Y:S05]  /*0550*/  @P1 BRA `(.L_x_9) ;  /* 0x0000000400001947 */ /* 0x000fea0003800000 */
[----:B------:R-:W-:Y:S01]  /*0560*/  ELECT P1, URZ, PT ;  /* 0x0000000000ff782f */ /* 0x000fe20003820000 */
[----:B------:R-:W-:-:S12]  /*0570*/  BSSY.RECONVERGENT B0, `(.L_x_9) ;  /* 0x000003e000007945 */ /* 0x000fd80003800200 */
[----:B------:R-:W-:Y:S05]  /*0580*/  @!P1 BRA `(.L_x_10) ;  /* 0x0000000000f09947 */ /* 0x000fea0003800000 */
[----:B------:R-:W-:Y:S01]  /*0590*/  UMOV UR8, 0x400 ;  /* 0x0000040000087882 */ /* 0x000fe20000000000 */
[----:B------:R-:W-:Y:S01]  /*05a0*/  UMOV UR6, 0x1 ;  /* 0x0000000100067882 */ /* 0x000fe20000000000 */
[----:B------:R-:W-:Y:S02]  /*05b0*/  ULEA UR8, UR37, UR8, 0x18 ;  /* 0x0000000825087291 */ /* 0x000fe4000f8ec0ff */
[----:B------:R-:W-:-:S04]  /*05c0*/  UIADD3 UR12, UPT, UPT, -UR6, 0x100000, URZ ;  /* 0x00100000060c7890 */ /* 0x000fc8000fffe1ff */
[----:B------:R-:W-:Y:S02]  /*05d0*/  USHF.L.U32 UR13, UR12, 0xb, URZ ;  /* 0x0000000b0c0d7899 */ /* 0x000fe400080006ff */
[----:B------:R-:W-:Y:S01]  /*05e0*/  USHF.L.U32 UR12, UR12, 0x1, URZ ;  /* 0x000000010c0c7899 */ /* 0x000fe200080006ff */
[----:B------:R-:W3:Y:S11]  /*05f0*/  FENCE.VIEW.ASYNC.S ;  /* 0x00000000000073c6 */ /* 0x000ef60000000000 */
[----:B---3--:R3:W4:Y:S01]  /*0600*/  SYNCS.EXCH.64 URZ, [UR8], UR12 ;  /* 0x0000000c08ff75b2 */ /* 0x0087220008000100 */
[----:B------:R3:W1:Y:S01]  /*0610*/  SYNCS.EXCH.64 URZ, [UR8+0xd0], UR12 ;  /* 0x0000d00c08ff75b2 */ /* 0x0006620008000100 */
        /* <DEDUP_REMOVED lines=49> */
[----:B------:R3:W1:Y:S02]  /*0930*/  SYNCS.EXCH.64 URZ, [UR8+0x198], UR12 ;  /* 0x0001980c08ff75b2 */ /* 0x0006640008000100 */
[----:B---34-:R-:W-:Y:S01]  /*0940*/  NOP ;  /* 0x0000000000007918 */ /* 0x018fe20000000000 */
.L_x_10:
[----:B------:R-:W-:Y:S05]  /*0950*/  BSYNC.RECONVERGENT B0 ;  /* 0x0000000000007941 */ /* 0x000fea0003800200 */
.L_x_9:
[----:B------:R-:W3:Y:S01]  /*0960*/  SHFL.IDX PT, R0, R104, RZ, 0x1f ;  /* 0x00001fff68007589 */ /* 0x000ee200000e0000 */
[----:B------:R-:W-:Y:S01]  /*0970*/  NOP ;  /* 0x0000000000007918 */ /* 0x000fe20000000000 */
[----:B---3--:R-:W-:-:S13]  /*0980*/  ISETP.NE.AND P1, PT, R0, 0x1, PT ;  /* 0x000000010000780c */ /* 0x008fda0003f25270 */
[----:B------:R-:W-:Y:S05]  /*0990*/  @P1 BRA `(.L_x_11) ;  /* 0x0000000000441947 */ /* 0x000fea0003800000 */
[----:B------:R-:W-:Y:S01]  /*09a0*/  UMOV UR9, 0x400 ;  /* 0x0000040000097882 */ /* 0x000fe20000000000 */
[----:B------:R-:W-:Y:S01]  /*09b0*/  UMOV UR8, 0x20 ;  /* 0x0000002000087882 */ /* 0x000fe20000000000 */
[----:B------:R-:W-:Y:S01]  /*09c0*/  UMOV UR6, 0x80 ;  /* 0x0000008000067882 */ /* 0x000fe20000000000 */
[----:B------:R-:W-:Y:S02]  /*09d0*/  ULEA UR9, UR37, UR9, 0x18 ;  /* 0x0000000925097291 */ /* 0x000fe4000f8ec0ff */
[----:B------:R-:W-:-:S04]  /*09e0*/  UIADD3 UR12, UPT, UPT, -UR8, 0x100000, URZ ;  /* 0x00100000080c7890 */ /* 0x000fc8000fffe1ff */
[----:B------:R-:W-:Y:S02]  /*09f0*/  USHF.L.U32 UR13, UR12, 0xb, URZ ;  /* 0x0000000b0c0d7899 */ /* 0x000fe400080006ff */
[----:B------:R-:W-:Y:S02]  /*0a00*/  USHF.L.U32 UR12, UR12, 0x1, URZ ;  /* 0x000000010c0c7899 */ /* 0x000fe400080006ff */
[----:B------:R-:W-:-:S04]  /*0a10*/  UIADD3 UR14, UPT, UPT, -UR6, 0x100000, URZ ;  /* 0x00100000060e7890 */ /* 0x000fc8000fffe1ff */
[----:B------:R-:W-:Y:S02]  /*0a20*/  USHF.L.U32 UR15, UR14, 0xb, URZ ;  /* 0x0000000b0e0f7899 */ /* 0x000fe400080006ff */
[----:B------:R-:W-:Y:S01]  /*0a30*/  USHF.L.U32 UR14, UR14, 0x1, URZ ;  /* 0x000000010e0e7899 */ /* 0x000fe200080006ff */
[----:B------:R-:W-:Y:S01]  /*0a40*/  ELECT P1, URZ, PT ;  /* 0x0000000000ff782f */ /* 0x000fe20003820000 */
[----:B------:R-:W3:Y:S02]  /*0a50*/  FENCE.VIEW.ASYNC.S ;  /* 0x00000000000073c6 */ /* 0x000ee40000000000 */
[----:B---3--:R3:W4:Y:S08]  /*0a60*/  SYNCS.EXCH.64 URZ, [UR9+0x1a0], UR12 ;  /* 0x0001a00c09ff75b2 */ /* 0x0087300008000100 */
[----:B------:R3:W1:Y:S01]  /*0a70*/  SYNCS.EXCH.64 URZ, [UR9+0x1b0], UR14 ;  /* 0x0001b00e09ff75b2 */ /* 0x0006620008000100 */
[----:B------:R3:W1:Y:S01]  /*0a80*/  SYNCS.EXCH.64 URZ, [UR9+0x1a8], UR12 ;  /* 0x0001a80c09ff75b2 */ /* 0x0006620008000100 */
[----:B------:R3:W1:Y:S01]  /*0a90*/  SYNCS.EXCH.64 URZ, [UR9+0x1b8], UR14 ;  /* 0x0001b80e09ff75b2 */ /* 0x0006620008000100 */
[----:B------:R-:W-:Y:S01]  /*0aa0*/  NOP ;  /* 0x0000000000007918 */ /* 0x000fe20000000000 */
.L_x_11:
[----:B------:R-:W2:Y:S01]  /*0ab0*/  SHFL.IDX PT, R0, R104, RZ, 0x1f ;  /* 0x00001fff68007589 */ /* 0x000ea200000e0000 */
[----:B------:R-:W-:Y:S01]  /*0ac0*/  NOP ;  /* 0x0000000000007918 */ /* 0x000fe20000000000 */
[----:B--2---:R-:W-:-:S13]  /*0ad0*/  ISETP.NE.AND P1, PT, R0, 0x3, PT ;  /* 0x000000030000780c */ /* 0x004fda0003f25270 */
[----:B------:R-:W-:Y:S05]  /*0ae0*/  @P1 BRA `(.L_x_12) ;  /* 0x00000000002c1947 */ /* 0x000fea0003800000 */
[----:B------:R-:W-:Y:S01]  /*0af0*/  UMOV UR8, 0x400 ;  /* 0x0000040000087882 */ /* 0x000fe20000000000 */
[----:B------:R-:W-:Y:S01]  /*0b00*/  UMOV UR6, 0x20 ;  /* 0x0000002000067882 */ /* 0x000fe20000000000 */
[----:B------:R-:W-:Y:S02]  /*0b10*/  ULEA UR8, UR37, UR8, 0x18 ;  /* 0x0000000825087291 */ /* 0x000fe4000f8ec0ff */
[----:B---3--:R-:W-:-:S04]  /*0b20*/  UIADD3 UR12, UPT, UPT, -UR6, 0x100000, URZ ;  /* 0x00100000060c7890 */ /* 0x008fc8000fffe1ff */
[----:B------:R-:W-:Y:S02]  /*0b30*/  USHF.L.U32 UR13, UR12, 0xb, URZ ;  /* 0x0000000b0c0d7899 */ /* 0x000fe400080006ff */
[----:B------:R-:W-:Y:S01]  /*0b40*/  USHF.L.U32 UR12, UR12, 0x1, URZ ;  /* 0x000000010c0c7899 */ /* 0x000fe200080006ff */
[----:B------:R-:W-:Y:S01]  /*0b50*/  ELECT P1, URZ, PT ;  /* 0x0000000000ff782f */ /* 0x000fe20003820000 */
[----:B------:R-:W2:Y:S10]  /*0b60*/  FENCE.VIEW.ASYNC.S ;  /* 0x00000000000073c6 */ /* 0x000eb40000000000 */
[----:B--2---:R2:W3:Y:S01]  /*0b70*/  SYNCS.EXCH.64 URZ, [UR8+0x1c0], UR12 ;  /* 0x0001c00c08ff75b2 */ /* 0x0044e20008000100 */
[----:B------:R2:W1:Y:S01]  /*0b80*/  SYNCS.EXCH.64 URZ, [UR8+0x1c8], UR12 ;  /* 0x0001c80c08ff75b2 */ /* 0x0004620008000100 */
[----:B------:R-:W-:Y:S01]  /*0b90*/  NOP ;  /* 0x0000000000007918 */ /* 0x000fe20000000000 */
.L_x_12:
[----:B------:R-:W4:Y:S01]  /*0ba0*/  SHFL.IDX PT, R0, R104, RZ, 0x1f ;  /* 0x00001fff68007589 */ /* 0x000f2200000e0000 */
[----:B------:R-:W-:Y:S01]  /*0bb0*/  NOP ;  /* 0x0000000000007918 */ /* 0x000fe20000000000 */
[----:B----4-:R-:W-:-:S13]  /*0bc0*/  ISETP.NE.AND P1, PT, R0, 0x4, PT ;  /* 0x000000040000780c */ /* 0x010fda0003f25270 */
[----:B------:R-:W-:Y:S05]  /*0bd0*/  @P1 BRA `(.L_x_13) ;  /* 0x0000000000481947 */ /* 0x000fea0003800000 */
[----:B---3--:R-:W-:Y:S01]  /*0be0*/  UMOV UR9, 0x1e0 ;  /* 0x000001e000097882 */ /* 0x008fe20000000000 */
[----:B--2---:R-:W-:Y:S01]  /*0bf0*/  UMOV UR8, 0x400 ;  /* 0x0000040000087882 */ /* 0x004fe20000000000 */
[----:B------:R-:W-:Y:S01]  /*0c00*/  USEL UR9, UR9, 0x1a0, UP5 ;  /* 0x000001a009097887 */ /* 0x000fe2000a800000 */
        /* <DEDUP_REMOVED lines=9> */
[----:B------:R-:W2:Y:S02]  /*0ca0*/  FENCE.VIEW.ASYNC.S ;  /* 0x00000000000073c6 */ /* 0x000ea40000000000 */
[----:B--2---:R4:W2:Y:S08]  /*0cb0*/  SYNCS.EXCH.64 URZ, [UR8+0x1d0], UR12 ;  /* 0x0001d00c08ff75b2 */ /* 0x0048b00008000100 */
[----:B------:R4:W3:Y:S01]  /*0cc0*/  SYNCS.EXCH.64 URZ, [UR8+0x1e0], UR14 ;  /* 0x0001e00e08ff75b2 */ /* 0x0008e20008000100 */
[----:B------:R4:W1:Y:S01]  /*0cd0*/  SYNCS.EXCH.64 URZ, [UR8+0x1d8], UR12 ;  /* 0x0001d80c08ff75b2 */ /* 0x0008620008000100 */
[----:B------:R4:W1:Y:S02]  /*0ce0*/  SYNCS.EXCH.64 URZ, [UR8+0x1e8], UR14 ;  /* 0x0001e80e08ff75b2 */ /* 0x0008640008000100 */
[----:B----4-:R-:W-:Y:S01]  /*0cf0*/  NOP ;  /* 0x0000000000007918 */ /* 0x010fe20000000000 */
.L_x_13:
[----:B------:R-:W4:Y:S01]  /*0d00*/  SHFL.IDX PT, R0, R104, RZ, 0x1f ;  /* 0x00001fff68007589 */ /* 0x000f2200000e0000 */
[----:B------:R-:W-:Y:S01]  /*0d10*/  NOP ;  /* 0x0000000000007918 */ /* 0x000fe20000000000 */
[----:B----4-:R-:W-:-:S13]  /*0d20*/  ISETP.NE.AND P1, PT, R0, 0x5, PT ;  /* 0x000000050000780c */ /* 0x010fda0003f25270 */
[----:B------:R-:W-:Y:S05]  /*0d30*/  @P1 BRA `(.L_x_14) ;  /* 0x0000000000541947 */ /* 0x000fea0003800000 */
[----:B---3--:R-:W-:Y:S01]  /*0d40*/  UMOV UR9, 0x400 ;  /* 0x0000040000097882 */ /* 0x008fe20000000000 */
[----:B--2---:R-:W-:Y:S01]  /*0d50*/  UMOV UR8, 0x1 ;  /* 0x0000000100087882 */ /* 0x004fe20000000000 */
        /* <DEDUP_REMOVED lines=13> */
[----:B------:R4:W1:Y:S01]  /*0e30*/  SYNCS.EXCH.64 URZ, [UR9+0x218], UR14 ;  /* 0x0002180e09ff75b2 */ /* 0x0008620008000100 */
[----:B------:R4:W1:Y:S01]  /*0e40*/  SYNCS.EXCH.64 URZ, [UR9+0x200], UR12 ;  /* 0x0002000c09ff75b2 */ /* 0x0008620008000100 */
[----:B------:R4:W1:Y:S01]  /*0e50*/  SYNCS.EXCH.64 URZ, [UR9+0x220], UR14 ;  /* 0x0002200e09ff75b2 */ /* 0x0008620008000100 */
[----:B------:R4:W1:Y:S01]  /*0e60*/  SYNCS.EXCH.64 URZ, [UR9+0x208], UR12 ;  /* 0x0002080c09ff75b2 */ /* 0x0008620008000100 */
[----:B------:R4:W1:Y:S02]  /*0e70*/  SYNCS.EXCH.64 URZ, [UR9+0x228], UR14 ;  /* 0x0002280e09ff75b2 */ /* 0x0008640008000100 */
[----:B----4-:R-:W-:Y:S01]  /*0e80*/  NOP ;  /* 0x0000000000007918 */ /* 0x010fe20000000000 */
.L_x_14:
[----:B------:R-:W4:Y:S01]  /*0e90*/  SHFL.IDX PT, R0, R104, RZ, 0x1f ;  /* 0x00001fff68007589 */ /* 0x000f2200000e0000 */
[----:B------:R-:W-:Y:S01]  /*0ea0*/  ISETP.NE.OR P0, PT, RZ, UR10, !P0 ;  /* 0x0000000aff007c0c */ /* 0x000fe2000c705670 */
[----:B------:R-:W-:Y:S01]  /*0eb0*/  NOP ;  /* 0x0000000000007918 */ /* 0x000fe20000000000 */
[----:B----4-:R-:W-:-:S13]  /*0ec0*/  ISETP.NE.AND P1, PT, R0, 0x3, PT ;  /* 0x000000030000780c */ /* 0x010fda0003f25270 */
[----:B------:R-:W-:Y:S05]  /*0ed0*/  @P1 BRA `(.L_x_15) ;  /* 0x0000000000341947 */ /* 0x000fea0003800000 */
[----:B--2---:R-:W-:Y:S01]  /*0ee0*/  UMOV UR8, 0x400 ;  /* 0x0000040000087882 */ /* 0x004fe20000000000 */
[----:B------:R-:W-:Y:S01]  /*0ef0*/  UMOV UR6, 0x20 ;  /* 0x0000002000067882 */ /* 0x000fe20000000000 */
[----:B------:R-:W-:Y:S02]  /*0f00*/  ULEA UR8, UR37, UR8, 0x18 ;  /* 0x0000000825087291 */ /* 0x000fe4000f8ec0ff */
[----:B---3--:R-:W-:-:S04]  /*0f10*/  UIADD3 UR12, UPT, UPT, -UR6, 0x100000, URZ ;  /* 0x00100000060c7890 */ /* 0x008fc8000fffe1ff */
[----:B------:R-:W-:Y:S02]  /*0f20*/  USHF.L.U32 UR13, UR12, 0xb, URZ ;  /* 0x0000000b0c0d7899 */ /* 0x000fe400080006ff */
[----:B------:R-:W-:Y:S01]  /*0f30*/  USHF.L.U32 UR12, UR12, 0x1, URZ ;  /* 0x000000010c0c7899 */ /* 0x000fe200080006ff */
[----:B------:R-:W-:Y:S01]  /*0f40*/  ELECT P1, URZ, PT ;  /* 0x0000000000ff782f */ /* 0x000fe20003820000 */
[----:B------:R-:W2:Y:S10]  /*0f50*/  FENCE.VIEW.ASYNC.S ;  /* 0x00000000000073c6 */ /* 0x000eb40000000000 */
[----:B--2---:R4:W2:Y:S01]  /*0f60*/  SYNCS.EXCH.64 URZ, [UR8+0x230], UR12 ;  /* 0x0002300c08ff75b2 */ /* 0x0048a20008000100 */
[----:B------:R4:W3:Y:S01]  /*0f70*/  SYNCS.EXCH.64 URZ, [UR8+0x240], UR12 ;  /* 0x0002400c08ff75b2 */ /* 0x0008e20008000100 */
[----:B------:R4:W1:Y:S01]  /*0f80*/  SYNCS.EXCH.64 URZ, [UR8+0x238], UR12 ;  /* 0x0002380c08ff75b2 */ /* 0x0008620008000100 */
[----:B------:R4:W1:Y:S02]  /*0f90*/  SYNCS.EXCH.64 URZ, [UR8+0x248], UR12 ;  /* 0x0002480c08ff75b2 */ /* 0x0008640008000100 */
[----:B----4-:R-:W-:Y:S01]  /*0fa0*/  NOP ;  /* 0x0000000000007918 */ /* 0x010fe20000000000 */
.L_x_15:
[----:B------:R-:W-:Y:S01]  /*0fb0*/  VOTEU.ALL UP1, P0 ;  /* 0x0000000000ff7886 */ /* 0x000fe20000020000 */
[----:B--2---:R-:W2:Y:S01]  /*0fc0*/  LDCU UR8, c[0x0][0x36c] ;  /* 0x00006d80ff0877ac */ /* 0x004ea20008000800 */
[----:B------:R-:W-:Y:S01]  /*0fd0*/  NOP ;  /* 0x0000000000007918 */ /* 0x000fe20000000000 */
[----:B------:R-:W-:Y:S01]  /*0fe0*/  LOP3.LUT R2, R111, 0x1f, RZ, 0xc0, !PT ;  /* 0x0000001f6f027812 */ /* 0x000fe200078ec0ff */
[----:B---3--:R-:W-:Y:S01]  /*0ff0*/  UMOV UR12, 0x20 ;  /* 0x00000020000c7882 */ /* 0x008fe20000000000 */
[----:B------:R-:W-:Y:S01]  /*1000*/  @!UP1 UMOV UR6, 0x400 ;  /* 0x0000040000069882 */ /* 0x000fe20000000000 */
[----:B------:R-:W-:-:S04]  /*1010*/  @!UP1 UIADD3 UR12, UPT, UPT, -UR12, 0x100000, URZ ;  /* 0x001000000c0c9890 */ /* 0x000fc8000fffe1ff */
[----:B------:R-:W-:Y:S02]  /*1020*/  @!UP1 USHF.L.U32 UR13, UR12, 0xb, URZ ;  /* 0x0000000b0c0d9899 */ /* 0x000fe400080006ff */
[----:B------:R-:W-:Y:S02]  /*1030*/  @!UP1 USHF.L.U32 UR12, UR12, 0x1, URZ ;  /* 0x000000010c0c9899 */ /* 0x000fe400080006ff */
[----:B------:R-:W-:Y:S01]  /*1040*/  @!UP1 ULEA UR6, UR37, UR6, 0x18 ;  /* 0x0000000625069291 */ /* 0x000fe2000f8ec0ff */
[----:B------:R-:W-:Y:S01]  /*1050*/  VOTEU.ALL UP1, P0 ;  /* 0x0000000000ff7886 */ /* 0x000fe20000020000 */
[----:B------:R-:W-:Y:S01]  /*1060*/  UISETP.NE.AND UP4, UPT, UR10, URZ, UPT ;  /* 0x000000ff0a00728c */ /* 0x000fe2000bf85270 */
[----:B------:R-:W3:Y:S09]  /*1070*/  FENCE.VIEW.ASYNC.S ;  /* 0x00000000000073c6 */ /* 0x000ef20000000000 */
[----:B---3--:R3:W4:Y:S01]  /*1080*/  @!UP1 SYNCS.EXCH.64 URZ, [UR6+0x250], UR12 ;  /* 0x0002500c06ff95b2 */ /* 0x0087220008000100 */
[----:B--2---:R-:W-:-:S09]  /*1090*/  UISETP.EQ.U32.AND UP1, UPT, UR8, 0x1, UPT ;  /* 0x000000010800788c */ /* 0x004fd2000bf22070 */
[----:B------:R-:W-:Y:S05]  /*10a0*/  BRA.U !UP1, `(.L_x_16) ;  /* 0x0000000109087547 */ /* 0x000fea000b800000 */
[----:B-1--4-:R-:W-:Y:S01]  /*10b0*/  UCGABAR_ARV ;  /* 0x00000000000079c7 */ /* 0x012fe20008000000 */
[----:B------:R-:W-:Y:S05]  /*10c0*/  BRA `(.L_x_17) ;  /* 0x0000000000047947 */ /* 0x000fea0003800000 */
.L_x_16:
[----:B-1--4-:R-:W-:Y:S01]  /*10d0*/  NOP ;  /* 0x0000000000007918 */ /* 0x012fe20000000000 */
.L_x_17:
[----:B------:R-:W1:Y:S01]  /*10e0*/  S2R R15, SR_CTAID.Y ;  /* 0x00000000000f7919 */ /* 0x000e620000002600 */
[----:B------:R-:W-:-:S05]  /*10f0*/  CS2R.32 R97, SR_CgaSize ;  /* 0x0000000000617805 */ /* 0x000fca0000008a00 */
[----:B------:R-:W-:-:S05]  /*1100*/  IMAD R97, R97, -0xa0, RZ ;  /* 0xffffff6061617824 */ /* 0x000fca00078e02ff */
[----:B---3--:R-:W-:-:S14]  /*1110*/  R2UR UR6, R97 ;  /* 0x00000000610672ca */ /* 0x008fdc00000e0000 */
[----:B------:R-:W2:Y:S01]  /*1120*/  LDCU UR6, c[0x0][UR6+0x2b4] ;  /* 0x00005680060677ac */ /* 0x000ea20008000800 */
[----:B------:R-:W-:-:S05]  /*1130*/  CS2R.32 R0, SR_CgaSize ;  /* 0x0000000000007805 */ /* 0x000fca0000008a00 */
[----:B------:R-:W-:-:S06]  /*1140*/  IMAD R0, R0, -0xa0, RZ ;  /* 0xffffff6000007824 */ /* 0x000fcc00078e02ff */
[----:B------:R-:W3:Y:S01]  /*1150*/  LDC R0, c[0x0][R0+0x2a4] ;  /* 0x0000a90000007b82 */ /* 0x000ee20000000800 */
[----:B------:R-:W-:Y:S01]  /*1160*/  PRMT R10, RZ, 0x7610, R10 ;  /* 0x00007610ff0a7816 */ /* 0x000fe2000000000a */
[----:B------:R-:W4:Y:S01]  /*1170*/  S2R R3, SR_CTAID.X ;  /* 0x0000000000037919 */ /* 0x000f220000002500 */
[----:B------:R-:W-:-:S05]  /*1180*/  CS2R.32 R97, SR_CgaSize ;  /* 0x0000000000617805 */ /* 0x000fca0000008a00 */
[----:B------:R-:W-:-:S05]  /*1190*/  IMAD R97, R97, -0xa0, RZ ;  /* 0xffffff6061617824 */ /* 0x000fca00078e02ff */
[----:B------:R-:W-:-:S14]  /*11a0*/  R2UR UR8, R97 ;  /* 0x00000000610872ca */ /* 0x000fdc00000e0000 */
[----:B------:R-:W3:Y:S01]  /*11b0*/  LDCU UR8, c[0x0][UR8+0x2b0] ;  /* 0x00005600080877ac */ /* 0x000ee20008000800 */
[----:B------:R-:W-:Y:S01]  /*11c0*/  UISETP.NE.AND UP2, UPT, UR10, 0x2, UPT ;  /* 0x000000020a00788c */ /* 0x000fe2000bf45270 */
[----:B------:R-:W2:Y:S01]  /*11d0*/  LDC R11, c[0x0][0xb24] ;  /* 0x0002c900ff0b7b82 */ /* 0x000ea20000000800 */
[----:B------:R-:W-:-:S05]  /*11e0*/  CS2R.32 R4, SR_CgaSize ;  /* 0x0000000000047805 */ /* 0x000fca0000008a00 */
[----:B------:R-:W-:-:S06]  /*11f0*/  IMAD R4, R4, -0xa0, RZ ;  /* 0xffffff6004047824 */ /* 0x000fcc00078e02ff */
[----:B------:R-:W3:Y:S08]  /*1200*/  LDC R4, c[0x0][R4+0x2a0] ;  /* 0x0000a80004047b82 */ /* 0x000ef00000000800 */
[----:B------:R-:W3:Y:S01]  /*1210*/  LDC R40, c[0x0][0xb24] ;  /* 0x0002c900ff287b82 */ /* 0x000ee20000000800 */
[----:B-1----:R-:W-:-:S07]  /*1220*/  I2FP.F32.U32 R96, R15 ;  /* 0x0000000f00607245 */ /* 0x002fce0000201000 */
[----:B------:R-:W1:Y:S01]  /*1230*/  S2UR UR36, SR_CTAID.Z ;  /* 0x00000000002479c3 */ /* 0x000e620000002700 */
[----:B--2---:R-:W-:Y:S01]  /*1240*/  ISETP.GE.AND P0, PT, R11, 0x1, PT ;  /* 0x000000010b00780c */ /* 0x004fe20003f06270 */
[----:B----4-:R-:W-:Y:S01]  /*1250*/  IMAD.MOV.U32 R14, RZ, RZ, R3 ;  /* 0x000000ffff0e7224 */ /* 0x010fe200078e0003 */
[----:B------:R-:W-:Y:S01]  /*1260*/  I2FP.F32.U32 R97, R3 ;  /* 0x0000000300617245 */ /* 0x000fe20000201000 */
[----:B------:R-:W-:Y:S01]  /*1270*/  FMUL R96, R96, UR6 ;  /* 0x0000000660607c20 */ /* 0x000fe20008400000 */
[----:B------:R-:W2:Y:S03]  /*1280*/  LDCU UR6, c[0x0][0xb30] ;  /* 0x00016600ff0677ac */ /* 0x000ea60008000800 */
[----:B---3--:R-:W-:Y:S02]  /*1290*/  FMUL R97, R97, UR8 ;  /* 0x0000000861617c20 */ /* 0x008fe40008400000 */
[----:B------:R-:W3:Y:S08]  /*12a0*/  F2I.U32.TRUNC.NTZ R96, R96 ;  /* 0x0000006000607305 */ /* 0x000ef0000020f000 */
[----:B------:R-:W4:Y:S01]  /*12b0*/  F2I.U32.TRUNC.NTZ R97, R97 ;  /* 0x0000006100617305 */ /* 0x000f22000020f000 */
[----:B--2---:R-:W-:Y:S01]  /*12c0*/  UISETP.NE.AND UP3, UPT, UR6, 0x1, UPT ;  /* 0x000000010600788c */ /* 0x004fe2000bf65270 */
[----:B---3--:R-:W-:-:S05]  /*12d0*/  IADD3 R96, PT, PT, -R96, RZ, RZ ;  /* 0x000000ff60607210 */ /* 0x008fca0007ffe1ff */
[----:B------:R-:W-:Y:S01]  /*12e0*/  IMAD R96, R0, R96, R15 ;  /* 0x0000006000607224 */ /* 0x000fe200078e020f */
[----:B------:R-:W-:Y:S01]  /*12f0*/  PRMT R0, RZ, 0x7610, R0 ;  /* 0x00007610ff007816 */ /* 0x000fe20000000000 */
[----:B----4-:R-:W-:-:S04]  /*1300*/  IMAD.MOV R97, RZ, RZ, -R97 ;  /* 0x000000ffff617224 */ /* 0x010fc800078e0a61 */
[----:B------:R-:W-:Y:S01]  /*1310*/  IMAD R97, R4, R97, R3 ;  /* 0x0000006104617224 */ /* 0x000fe200078e0203 */
[----:B-1----:R-:W-:Y:S06]  /*1320*/  BRA.U UP4, `(.L_x_18) ;  /* 0x0000000104247547 */ /* 0x002fec000b800000 */
[----:B------:R-:W-:Y:S01]  /*1330*/  ISETP.NE.AND P1, PT, R96, RZ, PT ;  /* 0x000000ff6000720c */ /* 0x000fe20003f25270 */
[----:B------:R-:W-:Y:S01]  /*1340*/  IMAD.MOV.U32 R0, RZ, RZ, 0x3 ;  /* 0x00000003ff007424 */ /* 0x000fe200078e00ff */
[C---:B------:R-:W-:Y:S02]  /*1350*/  LOP3.LUT R4, R97.reuse, 0xfffffffe, RZ, 0xc0, !PT ;  /* 0xfffffffe61047812 */ /* 0x040fe400078ec0ff */
[----:B------:R-:W-:Y:S02]  /*1360*/  ISETP.LT.U32.OR P1, PT, R97, 0x2, !P1 ;  /* 0x000000026100780c */ /* 0x000fe40004f21470 */
[----:B------:R-:W-:Y:S02]  /*1370*/  SHF.L.U32 R0, R0, R4, RZ ;  /* 0x0000000400007219 */ /* 0x000fe400000006ff */
[----:B------:R-:W-:Y:S02]  /*1380*/  SEL R6, RZ, 0x1, !P1 ;  /* 0x00000001ff067807 */ /* 0x000fe40004800000 */
[----:B------:R-:W-:-:S05]  /*1390*/  SEL R5, RZ, 0x2, !P1 ;  /* 0x00000002ff057807 */ /* 0x000fca0004800000 */
[----:B------:R-:W-:-:S05]  /*13a0*/  IMAD.IADD R5, R6, 0x1, R5 ;  /* 0x0000000106057824 */ /* 0x000fca00078e0205 */
[----:B------:R-:W-:Y:S02]  /*13b0*/  PRMT R10, R5, 0x7610, R10 ;  /* 0x00007610050a7816 */ /* 0x000fe4000000000a */
.L_x_18:
[----:B------:R-:W-:Y:S05]  /*13c0*/  @!P0 BRA `(.L_x_19) ;  /* 0x0000000000b88947 */ /* 0x000fea0003800000 */
[----:B------:R-:W1:Y:S01]  /*13d0*/  LDC.64 R6, c[0x0][0xb18] ;  /* 0x0002c600ff067b82 */ /* 0x000e620000000a00 */
[----:B------:R-:W-:-:S07]  /*13e0*/  ISETP.NE.AND P0, PT, R11, 0x1, PT ;  /* 0x000000010b00780c */ /* 0x000fce0003f05270 */
[----:B------:R-:W2:Y:S08]  /*13f0*/  LDC R14, c[0x0][0xb0c] ;  /* 0x0002c300ff0e7b82 */ /* 0x000eb00000000800 */
[----:B------:R-:W3:Y:S08]  /*1400*/  LDC R16, c[0x0][0x370] ;  /* 0x0000dc00ff107b82 */ /* 0x000ef00000000800 */
[----:B------:R-:W4:Y:S01]  /*1410*/  LDC R13, c[0x0][0x374] ;  /* 0x0000dd00ff0d7b82 */ /* 0x000f220000000800 */
[----:B-1----:R-:W-:-:S07]  /*1420*/  ISETP.NE.AND P1, PT, R6, 0x1, PT ;  /* 0x000000010600780c */ /* 0x002fce0003f25270 */
[----:B------:R-:W3:Y:S01]  /*1430*/  LDC.64 R8, c[0x0][0xb10] ;  /* 0x0002c400ff087b82 */ /* 0x000ee20000000a00 */
[----:B--2---:R-:W-:-:S07]  /*1440*/  ISETP.NE.AND P2, PT, R14, 0x1, PT ;  /* 0x000000010e00780c */ /* 0x004fce0003f45270 */
[----:B------:R-:W1:Y:S08]  /*1450*/  LDC R12, c[0x0][0xb20] ;  /* 0x0002c800ff0c7b82 */ /* 0x000e700000000800 */
[----:B------:R-:W2:Y:S01]  /*1460*/  LDC.64 R4, c[0x0][0xb28] ;  /* 0x0002ca00ff047b82 */ /* 0x000ea20000000a00 */
[----:B----4-:R-:W-:-:S04]  /*1470*/  IMAD.HI.U32 R17, R13, R7, RZ ;  /* 0x000000070d117227 */ /* 0x010fc800078e00ff */
[----:B------:R-:W-:-:S04]  /*1480*/  IMAD.HI.U32 R7, R15, R7, RZ ;  /* 0x000000070f077227 */ /* 0x000fc800078e00ff */
[----:B---3--:R-:W-:-:S05]  /*1490*/  IMAD.HI.U32 R18, R16, R8, RZ ;  /* 0x0000000810127227 */ /* 0x008fca00078e00ff */
[-C--:B------:R-:W-:Y:S01]  /*14a0*/  @P2 SHF.R.U32.HI R16, RZ, R9.reuse, R18 ;  /* 0x00000009ff102219 */ /* 0x080fe20000011612 */
[----:B------:R-:W-:Y:S01]  /*14b0*/  IMAD.HI.U32 R18, R3, R8, RZ ;  /* 0x0000000803127227 */ /* 0x000fe200078e00ff */
[-C--:B-1----:R-:W-:Y:S02]  /*14c0*/  @P1 SHF.R.U32.HI R13, RZ, R12.reuse, R17 ;  /* 0x0000000cff0d1219 */ /* 0x082fe40000011611 */
[----:B------:R-:W-:Y:S02]  /*14d0*/  SHF.R.U32.HI R7, RZ, R12, R7 ;  /* 0x0000000cff077219 */ /* 0x000fe40000011607 */
[----:B------:R-:W-:Y:S02]  /*14e0*/  SHF.R.U32.HI R18, RZ, R9, R18 ;  /* 0x00000009ff127219 */ /* 0x000fe40000011612 */
[----:B------:R-:W-:Y:S01]  /*14f0*/  SEL R7, R15, R7, !P1 ;  /* 0x000000070f077207 */ /* 0x000fe20004800000 */
[----:B--2---:R-:W-:Y:S01]  /*1500*/  IMAD.HI.U32 R17, R13, R4, RZ ;  /* 0x000000040d117227 */ /* 0x004fe200078e00ff */
[----:B------:R-:W-:-:S03]  /*1510*/  SEL R18, R3, R18, !P2 ;  /* 0x0000001203127207 */ /* 0x000fc60005000000 */
[----:B------:R-:W-:Y:S01]  /*1520*/  IMAD.HI.U32 R8, R16, R4, RZ ;  /* 0x0000000410087227 */ /* 0x000fe200078e00ff */
[----:B------:R-:W-:-:S04]  /*1530*/  @P0 SHF.R.U32.HI R13, RZ, R5, R17 ;  /* 0x00000005ff0d0219 */ /* 0x000fc80000011611 */
[----:B------:R-:W-:Y:S01]  /*1540*/  @P0 SHF.R.U32.HI R16, RZ, R5, R8 ;  /* 0x00000005ff100219 */ /* 0x000fe20000011608 */
[----:B------:R-:W-:-:S04]  /*1550*/  IMAD R13, R13, R11, RZ ;  /* 0x0000000b0d0d7224 */ /* 0x000fc800078e02ff */
[----:B------:R-:W-:Y:S01]  /*1560*/  IMAD R8, R16, R11, RZ ;  /* 0x0000000b10087224 */ /* 0x000fe200078e02ff */
[----:B------:R-:W-:-:S04]  /*1570*/  ISETP.GE.AND P1, PT, R7, R13, PT ;  /* 0x0000000d0700720c */ /* 0x000fc80003f26270 */
[----:B------:R-:W-:Y:S01]  /*1580*/  ISETP.GE.OR P1, PT, R18, R8, P1 ;  /* 0x000000081200720c */ /* 0x000fe20000f26670 */
[----:B------:R-:W-:-:S05]  /*1590*/  IMAD.HI.U32 R8, R7, R4, RZ ;  /* 0x0000000407087227 */ /* 0x000fca00078e00ff */
[----:B------:R-:W-:-:S04]  /*15a0*/  SHF.R.U32.HI R8, RZ, R5, R8 ;  /* 0x00000005ff087219 */ /* 0x000fc80000011608 */
[----:B------:R-:W-:-:S03]  /*15b0*/  SEL R8, R7, R8, !P0 ;  /* 0x0000000807087207 */ /* 0x000fc60004000000 */
[----:B------:R-:W-:Y:S01]  /*15c0*/  @!P1 IMAD.HI.U32 R9, R18, R4, RZ ;  /* 0x0000000412099227 */ /* 0x000fe200078e00ff */
[----:B------:R-:W-:-:S04]  /*15d0*/  IADD3 R4, PT, PT, -R8, RZ, RZ ;  /* 0x000000ff08047210 */ /* 0x000fc80007ffe1ff */
[----:B------:R-:W-:Y:S01]  /*15e0*/  @!P1 SHF.R.U32.HI R5, RZ, R5, R9 ;  /* 0x00000005ff059219 */ /* 0x000fe20000011609 */
[----:B------:R-:W-:Y:S01]  /*15f0*/  IMAD R4, R11, R4, R7 ;  /* 0x000000040b047224 */ /* 0x000fe200078e0207 */
[----:B------:R-:W-:Y:S02]  /*1600*/  IADD3 R9, PT, PT, -R7, RZ, RZ ;  /* 0x000000ff07097210 */ /* 0x000fe40007ffe1ff */
[----:B------:R-:W-:-:S03]  /*1610*/  @!P1 SEL R5, R18, R5, !P0 ;  /* 0x0000000512059207 */ /* 0x000fc60004000000 */
[----:B------:R-:W-:Y:S02]  /*1620*/  IMAD R9, R6, R9, R15 ;  /* 0x0000000906097224 */ /* 0x000fe400078e020f */
[--C-:B------:R-:W-:Y:S02]  /*1630*/  @!P1 IMAD.IADD R8, R8, 0x1, -R5.reuse ;  /* 0x0000000108089824 */ /* 0x100fe400078e0a05 */
[----:B------:R-:W-:Y:S01]  /*1640*/  @!P1 IMAD R5, R4, R16, R5 ;  /* 0x0000001004059224 */ /* 0x000fe200078e0205 */
[----:B------:R-:W-:Y:S01]  /*1650*/  IADD3 R4, PT, PT, -R18, RZ, RZ ;  /* 0x000000ff12047210 */ /* 0x000fe20007ffe1ff */
[----:B------:R-:W-:Y:S02]  /*1660*/  @!P1 IMAD R7, R8, R11, R18 ;  /* 0x0000000b08079224 */ /* 0x000fe400078e0212 */
[----:B------:R-:W-:Y:S02]  /*1670*/  @!P1 IMAD.MOV.U32 R18, RZ, RZ, R5 ;  /* 0x000000ffff129224 */ /* 0x000fe400078e0005 */
[----:B------:R-:W-:-:S02]  /*1680*/  IMAD R4, R14, R4, R3 ;  /* 0x000000040e047224 */ /* 0x000fc400078e0203 */
[----:B------:R-:W-:Y:S02]  /*1690*/  IMAD R15, R7, R6, R9 ;  /* 0x00000006070f7224 */ /* 0x000fe400078e0209 */
[----:B------:R-:W-:Y:S02]  /*16a0*/  IMAD R14, R18, R14, R4 ;  /* 0x0000000e120e7224 */ /* 0x000fe400078e0204 */
.L_x_19:
[----:B------:R-:W-:Y:S05]  /*16b0*/  BRA.U UP3, `(.L_x_20) ;  /* 0x0000000103407547 */ /* 0x000fea000b800000 */
[----:B------:R-:W1:Y:S08]  /*16c0*/  LDC.64 R6, c[0x0][0xb10] ;  /* 0x0002c400ff067b82 */ /* 0x000e700000000a00 */
[----:B------:R-:W2:Y:S08]  /*16d0*/  LDC.64 R4, c[0x0][0xb18] ;  /* 0x0002c600ff047b82 */ /* 0x000eb00000000a00 */
[----:B------:R-:W3:Y:S08]  /*16e0*/  LDC R8, c[0x0][0xb20] ;  /* 0x0002c800ff087b82 */ /* 0x000ef00000000800 */
[----:B------:R-:W4:Y:S01]  /*16f0*/  LDC R9, c[0x0][0xb0c] ;  /* 0x0002c300ff097b82 */ /* 0x000f220000000800 */
[----:B-1----:R-:W-:-:S05]  /*1700*/  IMAD.HI.U32 R6, R14, R6, RZ ;  /* 0x000000060e067227 */ /* 0x002fca00078e00ff */
[----:B------:R-:W-:Y:S01]  /*1710*/  SHF.R.U32.HI R6, RZ, R7, R6 ;  /* 0x00000007ff067219 */ /* 0x000fe20000011606 */
[----:B--2---:R-:W-:Y:S01]  /*1720*/  IMAD.HI.U32 R5, R15, R5, RZ ;  /* 0x000000050f057227 */ /* 0x004fe200078e00ff */
[----:B------:R-:W-:-:S04]  /*1730*/  ISETP.NE.AND P0, PT, R4, 0x1, PT ;  /* 0x000000010400780c */ /* 0x000fc80003f05270 */
[----:B---3--:R-:W-:-:S04]  /*1740*/  SHF.R.U32.HI R5, RZ, R8, R5 ;  /* 0x00000008ff057219 */ /* 0x008fc80000011605 */
[----:B------:R-:W-:Y:S02]  /*1750*/  SEL R5, R15, R5, !P0 ;  /* 0x000000050f057207 */ /* 0x000fe40004000000 */
[----:B----4-:R-:W-:-:S04]  /*1760*/  ISETP.NE.AND P1, PT, R9, 0x1, PT ;  /* 0x000000010900780c */ /* 0x010fc80003f25270 */
[----:B------:R-:W-:-:S05]  /*1770*/  SEL R7, R14, R6, !P1 ;  /* 0x000000060e077207 */ /* 0x000fca0004800000 */
[----:B------:R-:W-:Y:S02]  /*1780*/  IMAD.IADD R6, R5, 0x1, -R7 ;  /* 0x0000000105067824 */ /* 0x000fe400078e0a07 */
[----:B------:R-:W-:Y:S02]  /*1790*/  IMAD.IADD R5, R7, 0x1, -R5 ;  /* 0x0000000107057824 */ /* 0x000fe400078e0a05 */
[----:B------:R-:W-:Y:S02]  /*17a0*/  IMAD R14, R6, R9, R14 ;  /* 0x00000009060e7224 */ /* 0x000fe400078e020e */
[----:B------:R-:W-:Y:S02]  /*17b0*/  IMAD R15, R5, R4, R15 ;  /* 0x00000004050f7224 */ /* 0x000fe400078e020f */
.L_x_20:
[----:B------:R-:W-:Y:S05]  /*17c0*/  BRA.U !UP1, `(.L_x_21) ;  /* 0x00000001090c7547 */ /* 0x000fea000b800000 */
[----:B------:R-:W-:Y:S01]  /*17d0*/  UCGABAR_WAIT ;  /* 0x0000000000007dc7 */ /* 0x000fe20008000000 */
[----:B------:R-:W-:Y:S01]  /*17e0*/  CCTL.IVALL ;  /* 0x00000000ff00798f */ /* 0x000fe20002000000 */
[----:B------:R-:W-:Y:S05]  /*17f0*/  BRA `(.L_x_22) ;  /* 0x0000000000047947 */ /* 0x000fea0003800000 */
.L_x_21:
[----:B------:R-:W-:Y:S06]  /*1800*/  BAR.SYNC.DEFER_BLOCKING 0x0 ;  /* 0x0000000000007b1d */ /* 0x000fec0000010000 */
.L_x_22:
[----:B------:R-:W-:Y:S05]  /*1810*/  BRA.U UP2, `(.L_x_23) ;  /* 0x0000001d02bc7547 */ /* 0x000fea000b800000 */
[----:B------:R-:W1:Y:S01]  /*1820*/  LDCU UR15, c[0x0][0x38c] ;  /* 0x00007180ff0f77ac */ /* 0x000e620008000800 */
[----:B------:R-:W2:Y:S01]  /*1830*/  LDC R8, c[0x0][0x370] ;  /* 0x0000dc00ff087b82 */ /* 0x000ea20000000800 */
[----:B------:R-:W-:Y:S01]  /*1840*/  IMAD.SHL.U32 R18, R3, 0x40, RZ ;  /* 0x0000004003127824 */ /* 0x000fe200078e00ff */
[----:B------:R-:W-:Y:S01]  /*1850*/  PLOP3.LUT P1, PT, PT, PT, UP5, 0x80, 0x8 ;  /* 0x000000000008781c */ /* 0x000fe20003f2f058 */
[----:B------:R-:W-:Y:S01]  /*1860*/  UISETP.NE.AND UP1, UPT, UR10, URZ, UPT ;  /* 0x000000ff0a00728c */ /* 0x000fe2000bf25270 */
[----:B------:R-:W-:Y:S01]  /*1870*/  ISETP.NE.AND P4, PT, R2, RZ, P5 ;  /* 0x000000ff0200720c */ /* 0x000fe20002f85270 */
[----:B------:R-:W-:Y:S01]  /*1880*/  IMAD.MOV.U32 R17, RZ, RZ, 0x1 ;  /* 0x00000001ff117424 */ /* 0x000fe200078e00ff */
[----:B------:R-:W-:Y:S01]  /*1890*/  PLOP3.LUT P1, PT, P1, PT, PT, 0x8, 0x80 ;  /* 0x000000000080781c */ /* 0x000fe20000f2e170 */
[----:B------:R-:W-:Y:S01]  /*18a0*/  IMAD.MOV.U32 R16, RZ, RZ, RZ ;  /* 0x000000ffff107224 */ /* 0x000fe200078e00ff */
[----:B------:R-:W3:Y:S01]  /*18b0*/  LDC R0, c[0x0][0x374] ;  /* 0x0000dd00ff007b82 */ /* 0x000ee20000000800 */
[----:B------:R-:W-:Y:S01]  /*18c0*/  CS2R R12, SRZ ;  /* 0x00000000000c7805 */ /* 0x000fe2000001ff00 */
[----:B------:R-:W-:Y:S01]  /*18d0*/  IMAD.MOV.U32 R11, RZ, RZ, 0x1 ;  /* 0x00000001ff0b7424 */ /* 0x000fe200078e00ff */
[----:B------:R-:W-:Y:S01]  /*18e0*/  LOP3.LUT R18, R18, 0x40, RZ, 0xc0, !PT ;  /* 0x0000004012127812 */ /* 0x000fe200078ec0ff */
[----:B------:R-:W4:Y:S01]  /*18f0*/  LDCU.64 UR24, c[0x0][0x348] ;  /* 0x00006900ff1877ac */ /* 0x000f220008000a00 */
[----:B------:R-:W-:-:S02]  /*1900*/  USEL UR7, UR7, 0x2, UP1 ;  /* 0x0000000207077887 */ /* 0x000fc40008800000 */
[----:B-1----:R-:W-:Y:S01]  /*1910*/  UIADD3 UR4, UPT, UPT, UR15, 0x3f, URZ ;  /* 0x0000003f0f047890 */ /* 0x002fe2000fffe0ff */
[----:B------:R-:W-:-:S03]  /*1920*/  UMOV UR13, URZ ;  /* 0x000000ff000d7c82 */ /* 0x000fc60008000000 */
[----:B------:R-:W-:-:S04]  /*1930*/  USHF.R.S32.HI UR22, URZ, 0x1f, UR4 ;  /* 0x0000001fff167899 */ /* 0x000fc80008011404 */
[----:B------:R-:W-:Y:S02]  /*1940*/  ULEA.HI UR22, UR22, UR4, URZ, 0x6 ;  /* 0x0000000416167291 */ /* 0x000fe4000f8f30ff */
[----:B------:R-:W-:Y:S02]  /*1950*/  UIADD3 UR4, UPT, UPT, UR15, -0x1, URZ ;  /* 0xffffffff0f047890 */ /* 0x000fe4000fffe0ff */
[----:B------:R-:W-:Y:S02]  /*1960*/  USHF.R.S32.HI UR22, URZ, 0x6, UR22 ;  /* 0x00000006ff167899 */ /* 0x000fe40008011416 */
[----:B------:R-:W-:Y:S02]  /*1970*/  UISETP.GE.U32.AND UP2, UPT, UR4, -0x7f, UPT ;  /* 0xffffff810400788c */ /* 0x000fe4000bf46070 */
[----:B------:R-:W-:Y:S02]  /*1980*/  UISETP.LT.U32.AND UP0, UPT, UR22, 0x1a, UPT ;  /* 0x0000001a1600788c */ /* 0x000fe4000bf01070 */
[----:B------:R-:W-:-:S02]  /*1990*/  UIADD3 UR15, UPT, UPT, UR15, 0x7e, URZ ;  /* 0x0000007e0f0f7890 */ /* 0x000fc4000fffe0ff */
[----:B------:R-:W-:-:S04]  /*19a0*/  USEL UR21, UR22, 0x1a, UP0 ;  /* 0x0000001a16157887 */ /* 0x000fc80008000000 */
[----:B------:R-:W-:Y:S02]  /*19b0*/  UIADD3 UR6, UPT, UPT, UR21, -0x1, URZ ;  /* 0xffffffff15067890 */ /* 0x000fe4000fffe0ff */
[----:B------:R-:W-:Y:S02]  /*19c0*/  @UP2 UIADD3 UR6, UPT, UPT, UR21, URZ, URZ ;  /* 0x000000ff15062290 */ /* 0x000fe4000fffe0ff */
[----:B------:R-:W-:Y:S02]  /*19d0*/  UIADD3 UR14, UPT, UPT, UR22, -UR21, URZ ;  /* 0x80000015160e7290 */ /* 0x000fe4000fffe0ff */
[----:B------:R-:W-:Y:S02]  /*19e0*/  UIADD3 UR5, UPT, UPT, UR6, 0x1, URZ ;  /* 0x0000000106057890 */ /* 0x000fe4000fffe0ff */
[----:B--2-4-:R-:W-:-:S12]  /*19f0*/  UIADD3 UR6, UPT, UPT, -UR6, URZ, URZ ;  /* 0x000000ff06067290 */ /* 0x014fd8000fffe1ff */
.L_x_43:
[----:B------:R-:W-:Y:S01]  /*1a00*/  UISETP.NE.AND UP0, UPT, UR37, URZ, UPT ;  /* 0x000000ff2500728c */ /* 0x000fe2000bf05270 */
[----:B------:R-:W1:Y:S08]  /*1a10*/  S2UR UR37, SR_CgaCtaId ;  /* 0x00000000002579c3 */ /* 0x000e700000008800 */
[----:B------:R-:W-:Y:S05]  /*1a20*/  BRA.U UP0, `(.L_x_24) ;  /* 0x0000000100347547 */ /* 0x000fea000b800000 */
[----:B------:R-:W2:Y:S01]  /*1a30*/  S2R R2, SR_CgaCtaId ;  /* 0x0000000000027919 */ /* 0x000ea20000008800 */
[----:B------:R-:W-:-:S04]  /*1a40*/  MOV R3, 0x400 ;  /* 0x0000040000037802 */ /* 0x000fc80000000f00 */
[----:B--2---:R-:W-:Y:S02]  /*1a50*/  LEA R2, R2, R3, 0x18 ;  /* 0x0000000302027211 */ /* 0x004fe400078ec0ff */
[----:B------:R-:W-:-:S03]  /*1a60*/  SHF.L.U32 R3, R11, 0x1f, RZ ;  /* 0x0000001f0b037819 */ /* 0x000fc600000006ff */
[----:B------:R-:W-:-:S04]  /*1a70*/  IMAD R2, R12, 0x8, R2 ;  /* 0x000000080c027824 */ /* 0x000fc800078e0202 */
[----:B------:R-:W2:Y:S02]  /*1a80*/  SYNCS.PHASECHK.TRANS64.TRYWAIT P0, [R2+URZ+0x240], R3 ;  /* 0x00024003020075a7 */ /* 0x000ea400080011ff */
[----:B--2---:R-:W-:Y:S05]  /*1a90*/  @!P0 BRA `(.L_x_25) ;  /* 0x0000006c00cc8947 */ /* 0x004fea0003800000 */
.L_x_147:
[----:B------:R-:W-:Y:S01]  /*1aa0*/  VIADD R12, R12, 0x1 ;  /* 0x000000010c0c7836 */ /* 0x000fe20000000000 */
[----:B------:R2:W-:Y:S04]  /*1ab0*/  SYNCS.ARRIVE.TRANS64.A1T0 RZ, [R2+URZ+0x230], RZ ;  /* 0x000230ff02ff79a7 */ /* 0x0005e800081000ff */
[----:B------:R-:W-:-:S04]  /*1ac0*/  ISETP.NE.AND P0, PT, R12, 0x2, PT ;  /* 0x000000020c00780c */ /* 0x000fc80003f05270 */
[----:B------:R-:W-:Y:S02]  /*1ad0*/  SEL R12, R12, RZ, P0 ;  /* 0x000000ff0c0c7207 */ /* 0x000fe40000000000 */
[----:B--2---:R-:W-:-:S04]  /*1ae0*/  SEL R2, RZ, 0x1, P0 ;  /* 0x00000001ff027807 */ /* 0x004fc80000000000 */
[----:B------:R-:W-:-:S07]  /*1af0*/  LOP3.LUT R11, R11, R2, RZ, 0x3c, !PT ;  /* 0x000000020b0b7212 */ /* 0x000fce00078e3cff */
.L_x_24:
[----:B------:R-:W-:Y:S01]  /*1b00*/  UMOV UR4, 0x400 ;  /* 0x0000040000047882 */ /* 0x000fe20000000000 */
[----:B------:R-:W-:Y:S01]  /*1b10*/  SHF.L.U32 R2, R17, 0x1f, RZ ;  /* 0x0000001f11027819 */ /* 0x000fe200000006ff */
[----:B-1----:R-:W-:Y:S01]  /*1b20*/  ULEA UR4, UR37, UR4, 0x18 ;  /* 0x0000000425047291 */ /* 0x002fe2000f8ec0ff */
[C---:B------:R-:W-:Y:S01]  /*1b30*/  R2UR UR9, R18.reuse ;  /* 0x00000000120972ca */ /* 0x040fe200000e0000 */
[----:B------:R-:W-:Y:S01]  /*1b40*/  UISETP.GE.U32.AND UP0, UPT, UR15, 0x7f, UPT ;  /* 0x0000007f0f00788c */ /* 0x000fe2000bf06070 */
[----:B------:R-:W-:Y:S01]  /*1b50*/  R2UR UR11, R18 ;  /* 0x00000000120b72ca */ /* 0x000fe200000e0000 */
[----:B------:R-:W-:Y:S01]  /*1b60*/  ULEA UR8, UR13, UR4, 0x3 ;  /* 0x000000040d087291 */ /* 0x000fe2000f8e18ff */
[----:B------:R-:W-:-:S08]  /*1b70*/  UMOV UR23, URZ ;  /* 0x000000ff00177c82 */ /* 0x000fd00008000000 */
[----:B------:R1:W2:Y:S01]  /*1b80*/  SYNCS.PHASECHK.TRANS64.TRYWAIT P0, [UR8+0xd0], R2 ;  /* 0x0000d002ff0075a7 */ /* 0x0002a20008001108 */
[----:B------:R-:W-:-:S13]  /*1b90*/  R2UR UR8, R15 ;  /* 0x000000000f0872ca */ /* 0x000fda00000e0000 */
[----:B------:R-:W-:Y:S01]  /*1ba0*/  ULEA UR11, UR8, UR11, 0x7 ;  /* 0x0000000b080b7291 */ /* 0x000fe2000f8e38ff */
[----:B-1----:R-:W-:-:S05]  /*1bb0*/  LEA.HI R2, R14, R14, RZ, 0x1 ;  /* 0x0000000e0e027211 */ /* 0x002fca00078f08ff */
[----:B------:R-:W-:-:S05]  /*1bc0*/  IMAD.SHL.U32 R2, R2, 0x40, RZ ;  /* 0x0000004002027824 */ /* 0x000fca00078e00ff */
[----:B------:R-:W-:-:S13]  /*1bd0*/  R2UR UR35, R2 ;  /* 0x00000000022372ca */ /* 0x000fda00000e0000 */
[----:B------:R-:W-:Y:S01]  /*1be0*/  ULOP3.LUT UR35, UR9, 0xffffff80, UR35, 0xf8, !UPT ;  /* 0xffffff8009237892 */ /* 0x000fe2000f8ef823 */
[----:B------:R-:W-:Y:S11]  /*1bf0*/  BRA.U !UP0, `(.L_x_26) ;  /* 0x0000000108bc7547 */ /* 0x000ff6000b800000 */
[----:B------:R-:W-:Y:S01]  /*1c00*/  UMOV UR16, UR6 ;  /* 0x0000000600107c82 */ /* 0x000fe20008000000 */
[----:B------:R-:W-:Y:S01]  /*1c10*/  UMOV UR17, UR13 ;  /* 0x0000000d00117c82 */ /* 0x000fe20008000000 */
[----:B------:R-:W-:-:S05]  /*1c20*/  UMOV UR34, URZ ;  /* 0x000000ff00227c82 */ /* 0x000fca0008000000 */
.L_x_32:
[----:B------:R-:W-:Y:S01]  /*1c30*/  ULEA UR33, UR17, UR4, 0x3 ;  /* 0x0000000411217291 */ /* 0x000fe2000f8e18ff */
[----:B------:R-:W-:Y:S01]  /*1c40*/  @P5 MOV R3, 0x4000 ;  /* 0x0000400000035802 */ /* 0x000fe20000000f00 */
[----:B-12-4-:R-:W-:Y:S10]  /*1c50*/  @P0 BRA `(.L_x_27) ;  /* 0x00000000000c0947 */ /* 0x016ff40003800000 */
[----:B------:R-:W-:-:S04]  /*1c60*/  SHF.L.U32 R4, R17, 0x1f, RZ ;  /* 0x0000001f11047819 */ /* 0x000fc800000006ff */
[----:B------:R-:W1:Y:S02]  /*1c70*/  SYNCS.PHASECHK.TRANS64.TRYWAIT P0, [UR33+0xd0], R4 ;  /* 0x0000d004ff0075a7 */ /* 0x000e640008001121 */
[----:B-1----:R-:W-:Y:S05]  /*1c80*/  @!P0 BRA `(.L_x_28) ;  /* 0x0000006c00648947 */ /* 0x002fea0003800000 */
.L_x_27:
[----:B------:R2:W-:Y:S01]  /*1c90*/  @P5 SYNCS.ARRIVE.TRANS64 RZ, [UR33], R3 ;  /* 0x00000003ffff59a7 */ /* 0x0005e20008000021 */
[----:B------:R-:W-:Y:S02]  /*1ca0*/  ULOP3.LUT UR8, UR7, 0x2, URZ, 0xfc, !UPT ;  /* 0x0000000207087892 */ /* 0x000fe4000f8efcff */
[----:B------:R-:W-:Y:S02]  /*1cb0*/  UIADD3 UR16, UPT, UPT, UR16, 0x1, URZ ;  /* 0x0000000110107890 */ /* 0x000fe4000fffe0ff */
[----:B------:R-:W-:Y:S02]  /*1cc0*/  UISETP.NE.AND UP0, UPT, UR8, 0x2, UPT ;  /* 0x000000020800788c */ /* 0x000fe4000bf05270 */
[----:B------:R-:W-:-:S07]  /*1cd0*/  UISETP.NE.AND UP2, UPT, UR16, 0x1, UPT ;  /* 0x000000011000788c */ /* 0x000fce000bf45270 */
[----:B------:R-:W-:Y:S05]  /*1ce0*/  BRA.U UP0, `(.L_x_29) ;  /* 0x0000000100047547 */ /* 0x000fea000b800000 */
[----:B------:R-:W-:Y:S05]  /*1cf0*/  BPT.TRAP 0x1 ;  /* 0x000000040000795c */ /* 0x000fea0000300000 */
.L_x_29:
[----:B------:R-:W-:Y:S04]  /*1d00*/  BSSY.RECONVERGENT B0, `(.L_x_30) ;  /* 0x0000003000007945 */ /* 0x000fe80003800200 */
[----:B------:R-:W-:Y:S05]  /*1d10*/  @!P4 BRA `(.L_x_31) ;  /* 0x000000000004c947 */ /* 0x000fea0003800000 */
[----:B------:R-:W-:Y:S05]  /*1d20*/  BPT.TRAP 0x1 ;  /* 0x000000040000795c */ /* 0x000fea0000300000 */
.L_x_31:
[----:B------:R-:W-:Y:S05]  /*1d30*/  BSYNC.RECONVERGENT B0 ;  /* 0x0000000000007941 */ /* 0x000fea0003800200 */
.L_x_30:
[----:B------:R-:W-:Y:S02]  /*1d40*/  UIADD3 UR13, UPT, UPT, UR17, 0x1, URZ ;  /* 0x00000001110d7890 */ /* 0x000fe4000fffe0ff */
[----:B------:R-:W-:Y:S02]  /*1d50*/  UIADD3 UR28, UP1, UPT, UR24, 0x80, URZ ;  /* 0x00000080181c7890 */ /* 0x000fe4000ff3e0ff */
[----:B------:R-:W-:Y:S02]  /*1d60*/  UISETP.NE.AND UP0, UPT, UR13, 0x1a, UPT ;  /* 0x0000001a0d00788c */ /* 0x000fe4000bf05270 */
[----:B------:R-:W-:Y:S02]  /*1d70*/  ULOP3.LUT UR33, UR33, 0xfefffff8, URZ, 0xc0, !UPT ;  /* 0xfefffff821217892 */ /* 0x000fe4000f8ec0ff */
[----:B------:R-:W-:Y:S02]  /*1d80*/  USEL UR9, URZ, 0x1, UP0 ;  /* 0x00000001ff097887 */ /* 0x000fe40008000000 */
[----:B------:R-:W-:-:S02]  /*1d90*/  USEL UR13, UR13, URZ, UP0 ;  /* 0x000000ff0d0d7287 */ /* 0x000fc40008000000 */
[----:B------:R-:W-:Y:S02]  /*1da0*/  UIADD3 UR26, UP0, UPT, UR24, 0x180, URZ ;  /* 0x00000180181a7890 */ /* 0x000fe4000ff1e0ff */
[----:B------:R-:W-:Y:S01]  /*1db0*/  ULEA UR8, UR13, UR4, 0x3 ;  /* 0x000000040d087291 */ /* 0x000fe2000f8e18ff */
[----:B------:R-:W-:Y:S01]  /*1dc0*/  LOP3.LUT R17, R17, UR9, RZ, 0x3c, !PT ;  /* 0x0000000911117c12 */ /* 0x000fe2000f8e3cff */
[----:B------:R-:W-:Y:S02]  /*1dd0*/  UIADD3.X UR29, UPT, UPT, URZ, UR25, URZ, UP1, !UPT ;  /* 0x00000019ff1d7290 */ /* 0x000fe40008ffe4ff */
[----:B------:R-:W-:Y:S01]  /*1de0*/  UIADD3.X UR27, UPT, UPT, URZ, UR25, URZ, UP0, !UPT ;  /* 0x00000019ff1b7290 */ /* 0x000fe200087fe4ff */
[----:B-1----:R-:W-:Y:S01]  /*1df0*/  SHF.L.U32 R2, R17, 0x1f, RZ ;  /* 0x0000001f11027819 */ /* 0x002fe200000006ff */
[----:B------:R-:W-:Y:S01]  /*1e00*/  UMOV UR18, 0x0 ;  /* 0x0000000000127882 */ /* 0x000fe20000000000 */
[----:B------:R-:W-:Y:S01]  /*1e10*/  UMOV UR19, 0x10000000 ;  /* 0x1000000000137882 */ /* 0x000fe20000000000 */
[----:B------:R-:W-:Y:S01]  /*1e20*/  UMOV UR10, UR34 ;  /* 0x00000022000a7c82 */ /* 0x000fe20008000000 */
[----:B------:R1:W4:Y:S01]  /*1e30*/  SYNCS.PHASECHK.TRANS64.TRYWAIT P0, [UR8+0xd0], R2 ;  /* 0x0000d002ff0075a7 */ /* 0x0003220008001108 */
[----:B------:R-:W-:Y:S01]  /*1e40*/  ULEA UR8, UR17, UR4, 0xc ;  /* 0x0000000411087291 */ /* 0x000fe2000f8e60ff */
[----:B------:R-:W-:Y:S01]  /*1e50*/  UMOV UR12, UR36 ;  /* 0x00000024000c7c82 */ /* 0x000fe20008000000 */
[----:B------:R-:W-:-:S02]  /*1e60*/  UMOV UR9, UR33 ;  /* 0x0000002100097c82 */ /* 0x000fc40008000000 */
[----:B------:R-:W-:Y:S02]  /*1e70*/  UIADD3 UR32, UPT, UPT, UR8, 0x4400, URZ ;  /* 0x0000440008207890 */ /* 0x000fe4000fffe0ff */
[----:B------:R-:W-:Y:S01]  /*1e80*/  UIADD3 UR8, UPT, UPT, UR8, 0x1e400, URZ ;  /* 0x0001e40008087890 */ /* 0x000fe2000fffe0ff */
[----:B------:R-:W-:Y:S01]  /*1e90*/  UMOV UR23, UR5 ;  /* 0x0000000500177c82 */ /* 0x000fe20008000000 */
[----:B------:R-:W-:-:S05]  /*1ea0*/  UMOV UR17, UR13 ;  /* 0x0000000d00117c82 */ /* 0x000fca0008000000 */
[----:B------:R2:W-:Y:S02]  /*1eb0*/  UTMALDG.3D.2CTA [UR32], [UR28], desc[UR18] ;  /* 0x000012201c0075b4 */ /* 0x0005e40008211000 */
[----:B------:R1:W-:Y:S01]  /*1ec0*/  UTMALDG.3D.2CTA [UR8], [UR26], desc[UR18] ;  /* 0x000012081a0075b4 */ /* 0x0003e20008211000 */
[----:B--2---:R-:W-:Y:S01]  /*1ed0*/  UIADD3 UR34, UPT, UPT, UR34, 0x40, URZ ;  /* 0x0000004022227890 */ /* 0x004fe2000fffe0ff */
[----:B------:R-:W-:Y:S11]  /*1ee0*/  BRA.U UP2, `(.L_x_32) ;  /* 0xfffffffd02507547 */ /* 0x000ff6000b83ffff */
.L_x_26:
[----:B-1----:R-:W-:Y:S01]  /*1ef0*/  ULEA UR8, UR13, UR4, 0x3 ;  /* 0x000000040d087291 */ /* 0x002fe2000f8e18ff */
[----:B------:R-:W-:Y:S01]  /*1f00*/  SHF.L.U32 R2, R17, 0x1f, RZ ;  /* 0x0000001f11027819 */ /* 0x000fe200000006ff */
[----:B------:R-:W-:Y:S01]  /*1f10*/  @!P1 SYNCS.ARRIVE.TRANS64.A1T0 RZ, [UR4+0x1c8], RZ ;  /* 0x0001c8ffffff99a7 */ /* 0x000fe20008100004 */
[----:B------:R-:W-:-:S06]  /*1f20*/  UISETP.GT.AND UP0, UPT, UR22, UR21, UPT ;  /* 0x000000151600728c */ /* 0x000fcc000bf04270 */
[----:B--2-4-:R1:W2:Y:S03]  /*1f30*/  SYNCS.PHASECHK.TRANS64.TRYWAIT P0, [UR8+0xd0], R2 ;  /* 0x0000d002ff0075a7 */ /* 0x0142a60008001108 */
[----:B------:R-:W-:Y:S05]  /*1f40*/  BRA.U !UP0, `(.L_x_33) ;  /* 0x0000000108bc7547 */ /* 0x000fea000b800000 */
[----:B------:R-:W-:Y:S01]  /*1f50*/  UIADD3 UR26, UPT, UPT, UR14, UR23, URZ ;  /* 0x000000170e1a7290 */ /* 0x000fe2000fffe0ff */
[----:B------:R-:W-:-:S11]  /*1f60*/  UMOV UR27, UR13 ;  /* 0x0000000d001b7c82 */ /* 0x000fd60008000000 */
.L_x_39:
[----:B------:R-:W-:Y:S01]  /*1f70*/  ULEA UR17, UR27, UR4, 0x3 ;  /* 0x000000041b117291 */ /* 0x000fe2000f8e18ff */
[----:B--2---:R-:W-:Y:S01]  /*1f80*/  @P5 MOV R3, 0x4000 ;  /* 0x0000400000035802 */ /* 0x004fe20000000f00 */
[----:B-12---:R-:W-:Y:S10]  /*1f90*/  @P0 BRA `(.L_x_34) ;  /* 0x00000000000c0947 */ /* 0x006ff40003800000 */
[----:B------:R-:W-:-:S04]  /*1fa0*/  SHF.L.U32 R4, R17, 0x1f, RZ ;  /* 0x0000001f11047819 */ /* 0x000fc800000006ff */
[----:B------:R-:W2:Y:S02]  /*1fb0*/  SYNCS.PHASECHK.TRANS64.TRYWAIT P0, [UR17+0xd0], R4 ;  /* 0x0000d004ff0075a7 */ /* 0x000ea40008001111 */
[----:B--2---:R-:W-:Y:S05]  /*1fc0*/  @!P0 BRA `(.L_x_35) ;  /* 0x0000006800ac8947 */ /* 0x004fea0003800000 */
.L_x_34:
[----:B------:R2:W-:Y:S01]  /*1fd0*/  @P5 SYNCS.ARRIVE.TRANS64 RZ, [UR17], R3 ;  /* 0x00000003ffff59a7 */ /* 0x0005e20008000011 */
[----:B------:R-:W-:-:S04]  /*1fe0*/  ULOP3.LUT UR8, UR7, 0x2, URZ, 0xfc, !UPT ;  /* 0x0000000207087892 */ /* 0x000fc8000f8efcff */
[----:B------:R-:W-:-:S09]  /*1ff0*/  UISETP.NE.AND UP0, UPT, UR8, 0x2, UPT ;  /* 0x000000020800788c */ /* 0x000fd2000bf05270 */
[----:B------:R-:W-:Y:S05]  /*2000*/  BRA.U UP0, `(.L_x_36) ;  /* 0x0000000100047547 */ /* 0x000fea000b800000 */
[----:B------:R-:W-:Y:S05]  /*2010*/  BPT.TRAP 0x1 ;  /* 0x000000040000795c */ /* 0x000fea0000300000 */
.L_x_36:
[----:B------:R-:W-:Y:S04]  /*2020*/  BSSY.RECONVERGENT B0, `(.L_x_37) ;  /* 0x0000003000007945 */ /* 0x000fe80003800200 */
[----:B------:R-:W-:Y:S05]  /*2030*/  @!P4 BRA `(.L_x_38) ;  /* 0x000000000004c947 */ /* 0x000fea0003800000 */
[----:B------:R-:W-:Y:S05]  /*2040*/  BPT.TRAP 0x1 ;  /* 0x000000040000795c */ /* 0x000fea0000300000 */
.L_x_38:
[----:B------:R-:W-:Y:S05]  /*2050*/  BSYNC.RECONVERGENT B0 ;  /* 0x0000000000007941 */ /* 0x000fea0003800200 */
.L_x_37:
[----:B------:R-:W-:Y:S02]  /*2060*/  UIADD3 UR13, UPT, UPT, UR27, 0x1, URZ ;  /* 0x000000011b0d7890 */ /* 0x000fe4000fffe0ff */
[----:B------:R-:W-:Y:S02]  /*2070*/  UIADD3 UR32, UP1, UPT, UR24, 0x80, URZ ;  /* 0x0000008018207890 */ /* 0x000fe4000ff3e0ff */
[----:B------:R-:W-:Y:S02]  /*2080*/  UISETP.NE.AND UP0, UPT, UR13, 0x1a, UPT ;  /* 0x0000001a0d00788c */ /* 0x000fe4000bf05270 */
[----:B------:R-:W-:Y:S02]  /*2090*/  USHF.L.U32 UR18, UR23, 0x6, URZ ;  /* 0x0000000617127899 */ /* 0x000fe400080006ff */
[----:B------:R-:W-:Y:S02]  /*20a0*/  USEL UR9, URZ, 0x1, UP0 ;  /* 0x00000001ff097887 */ /* 0x000fe40008000000 */
[----:B------:R-:W-:-:S02]  /*20b0*/  USEL UR13, UR13, URZ, UP0 ;  /* 0x000000ff0d0d7287 */ /* 0x000fc40008000000 */
[----:B------:R-:W-:Y:S02]  /*20c0*/  UIADD3 UR30, UP0, UPT, UR24, 0x180, URZ ;  /* 0x00000180181e7890 */ /* 0x000fe4000ff1e0ff */
[----:B------:R-:W-:Y:S01]  /*20d0*/  ULEA UR8, UR13, UR4, 0x3 ;  /* 0x000000040d087291 */ /* 0x000fe2000f8e18ff */
[----:B------:R-:W-:Y:S01]  /*20e0*/  LOP3.LUT R17, R17, UR9, RZ, 0x3c, !PT ;  /* 0x0000000911117c12 */ /* 0x000fe2000f8e3cff */
[----:B------:R-:W-:Y:S02]  /*20f0*/  ULOP3.LUT UR17, UR17, 0xfefffff8, URZ, 0xc0, !UPT ;  /* 0xfefffff811117892 */ /* 0x000fe4000f8ec0ff */
[----:B------:R-:W-:Y:S01]  /*2100*/  UIADD3.X UR33, UPT, UPT, URZ, UR25, URZ, UP1, !UPT ;  /* 0x00000019ff217290 */ /* 0x000fe20008ffe4ff */
[----:B-1----:R-:W-:Y:S01]  /*2110*/  SHF.L.U32 R2, R17, 0x1f, RZ ;  /* 0x0000001f11027819 */ /* 0x002fe200000006ff */
[----:B------:R-:W-:Y:S01]  /*2120*/  UIADD3.X UR31, UPT, UPT, URZ, UR25, URZ, UP0, !UPT ;  /* 0x00000019ff1f7290 */ /* 0x000fe200087fe4ff */
[----:B------:R-:W-:Y:S02]  /*2130*/  UMOV UR28, 0x0 ;  /* 0x00000000001c7882 */ /* 0x000fe40000000000 */
[----:B------:R4:W1:Y:S01]  /*2140*/  SYNCS.PHASECHK.TRANS64.TRYWAIT P0, [UR8+0xd0], R2 ;  /* 0x0000d002ff0075a7 */ /* 0x0008620008001108 */
[----:B------:R-:W-:Y:S01]  /*2150*/  ULEA UR8, UR27, UR4, 0xc ;  /* 0x000000041b087291 */ /* 0x000fe2000f8e60ff */
[----:B------:R-:W-:Y:S01]  /*2160*/  UMOV UR29, 0x10000000 ;  /* 0x10000000001d7882 */ /* 0x000fe20000000000 */
[----:B------:R-:W-:-:S02]  /*2170*/  UMOV UR19, UR35 ;  /* 0x0000002300137c82 */ /* 0x000fc40008000000 */
[----:B------:R-:W-:Y:S02]  /*2180*/  UIADD3 UR16, UPT, UPT, UR8, 0x4400, URZ ;  /* 0x0000440008107890 */ /* 0x000fe4000fffe0ff */
[----:B------:R-:W-:Y:S01]  /*2190*/  UIADD3 UR8, UPT, UPT, UR8, 0x1e400, URZ ;  /* 0x0001e40008087890 */ /* 0x000fe2000fffe0ff */
[----:B------:R-:W-:Y:S01]  /*21a0*/  UMOV UR20, UR36 ;  /* 0x0000002400147c82 */ /* 0x000fe20008000000 */
[----:B------:R-:W-:Y:S01]  /*21b0*/  UMOV UR12, UR36 ;  /* 0x00000024000c7c82 */ /* 0x000fe20008000000 */
[----:B------:R-:W-:Y:S01]  /*21c0*/  UMOV UR9, UR17 ;  /* 0x0000001100097c82 */ /* 0x000fe20008000000 */
[----:B------:R-:W-:Y:S01]  /*21d0*/  UMOV UR10, UR18 ;  /* 0x00000012000a7c82 */ /* 0x000fe20008000000 */
[----:B------:R-:W-:Y:S02]  /*21e0*/  UIADD3 UR23, UPT, UPT, UR23, 0x1, URZ ;  /* 0x0000000117177890 */ /* 0x000fe4000fffe0ff */
[----:B------:R4:W-:Y:S01]  /*21f0*/  UTMALDG.3D.2CTA [UR16], [UR32], desc[UR28] ;  /* 0x00001c10200075b4 */ /* 0x0009e20008211000 */
[----:B------:R-:W-:Y:S01]  /*2200*/  UMOV UR27, UR13 ;  /* 0x0000000d001b7c82 */ /* 0x000fe20008000000 */
[----:B------:R-:W-:Y:S01]  /*2210*/  UISETP.NE.AND UP0, UPT, UR23, UR26, UPT ;  /* 0x0000001a1700728c */ /* 0x000fe2000bf05270 */
[----:B------:R4:W-:Y:S08]  /*2220*/  UTMALDG.3D.2CTA [UR8], [UR30], desc[UR28] ;  /* 0x00001c081e0075b4 */ /* 0x0009f00008211000 */
[----:B----4-:R-:W-:Y:S05]  /*2230*/  BRA.U UP0, `(.L_x_39) ;  /* 0xfffffffd004c7547 */ /* 0x010fea000b83ffff */
.L_x_33:
[C---:B-1----:R-:W-:Y:S01]  /*2240*/  LEA R2, R16.reuse, UR4, 0x3 ;  /* 0x0000000410027c11 */ /* 0x042fe2000f8e18ff */
[----:B------:R-:W-:Y:S01]  /*2250*/  NOP ;  /* 0x0000000000007918 */ /* 0x000fe20000000000 */
[----:B--2---:R-:W-:Y:S02]  /*2260*/  SHF.L.U32 R3, R13, 0x1f, RZ ;  /* 0x0000001f0d037819 */ /* 0x004fe400000006ff */
[----:B------:R-:W-:Y:S02]  /*2270*/  LEA R4, R16, UR4, 0x4 ;  /* 0x0000000410047c11 */ /* 0x000fe4000f8e20ff */
[----:B------:R-:W1:Y:S02]  /*2280*/  SYNCS.PHASECHK.TRANS64.TRYWAIT P0, [R2+URZ+0x1d0], R3 ;  /* 0x0001d003020075a7 */ /* 0x000e6400080011ff */
[----:B-1----:R-:W-:Y:S05]  /*2290*/  @!P0 BRA `(.L_x_40) ;  /* 0x0000006800108947 */ /* 0x002fea0003800000 */
.L_x_150:
[----:B------:R-:W2:Y:S01]  /*22a0*/  LDS.128 R4, [R4+0x260] ;  /* 0x0002600004047984 */ /* 0x000ea20000000c00 */
[----:B------:R-:W-:Y:S01]  /*22b0*/  ISETP.GE.AND P0, PT, R40, 0x1, PT ;  /* 0x000000012800780c */ /* 0x000fe20003f06270 */
[----:B-1----:R-:W-:Y:S01]  /*22c0*/  VIADD R2, R2, 0x1e0 ;  /* 0x000001e002027836 */ /* 0x002fe20000000000 */
[----:B------:R-:W-:Y:S01]  /*22d0*/  @!PT LDS RZ, [RZ] ;  /* 0x00000000fffff984 */ /* 0x000fe20000000800 */
[----:B------:R-:W-:Y:S01]  /*22e0*/  @!PT LDS RZ, [RZ] ;  /* 0x00000000fffff984 */ /* 0x000fe20000000800 */
[----:B------:R-:W-:Y:S01]  /*22f0*/  @!PT LDS RZ, [RZ] ;  /* 0x00000000fffff984 */ /* 0x000fe20000000800 */
[----:B------:R-:W-:Y:S01]  /*2300*/  @!PT LDS RZ, [RZ] ;  /* 0x00000000fffff984 */ /* 0x000fe20000000800 */
[----:B------:R1:W-:Y:S06]  /*2310*/  MEMBAR.ALL.CTA ;  /* 0x0000000000007992 */ /* 0x0003ec0000008000 */
[----:B-1----:R-:W1:Y:S01]  /*2320*/  FENCE.VIEW.ASYNC.S ;  /* 0x00000000000073c6 */ /* 0x002e620000000000 */
[----:B------:R-:W-:-:S04]  /*2330*/  PRMT R2, RZ, 0x654, R2 ;  /* 0x00000654ff027816 */ /* 0x000fc80000000002 */
[----:B-1----:R1:W-:Y:S01]  /*2340*/  SYNCS.ARRIVE.TRANS64.RED.A1T0 RZ, [R2+URZ], RZ ;  /* 0x000000ff02ff79a7 */ /* 0x0023e200081004ff */
[----:B--2---:R-:W-:-:S13]  /*2350*/  LOP3.LUT P2, RZ, R6, 0x1, RZ, 0xc0, !PT ;  /* 0x0000000106ff7812 */ /* 0x004fda000784c0ff */
[----:B------:R-:W-:Y:S01]  /*2360*/  @P2 SHF.R.U32.HI R3, RZ, 0x10, R5 ;  /* 0x00000010ff032819 */ /* 0x000fe20000011605 */
[----:B------:R-:W-:Y:S01]  /*2370*/  VOTEU.ANY UP0, P2 ;  /* 0x0000000000ff7886 */ /* 0x000fe20001000100 */
[----:B------:R-:W-:Y:S02]  /*2380*/  @P2 MOV R10, R4 ;  /* 0x00000004000a2202 */ /* 0x000fe40000000f00 */
[----:B------:R-:W-:Y:S02]  /*2390*/  @P2 R2UR.BROADCAST UR8, R3 ;  /* 0x00000000030822ca */ /* 0x000fe400008e0000 */
[----:B------:R-:W-:-:S11]  /*23a0*/  @P2 LOP3.LUT R9, R5, 0xffff, RZ, 0xc0, !PT ;  /* 0x0000ffff05092812 */ /* 0x000fd600078ec0ff */
[----:B------:R-:W-:Y:S01]  /*23b0*/  @UP0 UMOV UR36, UR8 ;  /* 0x0000000800240c82 */ /* 0x000fe20008000000 */
[----:B-1----:R-:W-:Y:S05]  /*23c0*/  @!P0 BRA `(.L_x_41) ;  /* 0x0000000000b88947 */ /* 0x002fea0003800000 */
[----:B------:R-:W3:Y:S01]  /*23d0*/  LDC.64 R4, c[0x0][0xb18] ;  /* 0x0002c600ff047b82 */ /* 0x000ee20000000a00 */
[----:B------:R-:W-:-:S07]  /*23e0*/  ISETP.NE.AND P3, PT, R40, 0x1, PT ;  /* 0x000000012800780c */ /* 0x000fce0003f65270 */
[----:B------:R-:W1:Y:S08]  /*23f0*/  LDC.64 R6, c[0x0][0xb10] ;  /* 0x0002c400ff067b82 */ /* 0x000e700000000a00 */
[----:B------:R-:W2:Y:S08]  /*2400*/  LDC R14, c[0x0][0xb20] ;  /* 0x0002c800ff0e7b82 */ /* 0x000eb00000000800 */
[----:B------:R-:W4:Y:S01]  /*2410*/  LDC R15, c[0x0][0xb0c] ;  /* 0x0002c300ff0f7b82 */ /* 0x000f220000000800 */
[----:B---3--:R-:W-:Y:S01]  /*2420*/  IMAD.HI.U32 R20, R0, R5, RZ ;  /* 0x0000000500147227 */ /* 0x008fe200078e00ff */
[----:B------:R-:W-:-:S03]  /*2430*/  ISETP.NE.AND P0, PT, R4, 0x1, PT ;  /* 0x000000010400780c */ /* 0x000fc60003f05270 */
[----:B------:R-:W-:-:S03]  /*2440*/  IMAD.HI.U32 R5, R9, R5, RZ ;  /* 0x0000000509057227 */ /* 0x000fc600078e00ff */
[----:B------:R-:W3:Y:S01]  /*2450*/  LDC.64 R2, c[0x0][0xb28] ;  /* 0x0002ca00ff027b82 */ /* 0x000ee20000000a00 */
[----:B-1----:R-:W-:-:S04]  /*2460*/  IMAD.HI.U32 R21, R8, R6, RZ ;  /* 0x0000000608157227 */ /* 0x002fc800078e00ff */
[----:B------:R-:W-:Y:S01]  /*2470*/  IMAD.HI.U32 R22, R10, R6, RZ ;  /* 0x000000060a167227 */ /* 0x000fe200078e00ff */
[-C--:B------:R-:W-:Y:S02]  /*2480*/  SHF.R.U32.HI R21, RZ, R7.reuse, R21 ;  /* 0x00000007ff157219 */ /* 0x080fe40000011615 */
[-C--:B--2---:R-:W-:Y:S02]  /*2490*/  SHF.R.U32.HI R20, RZ, R14.reuse, R20 ;  /* 0x0000000eff147219 */ /* 0x084fe40000011614 */
[----:B------:R-:W-:Y:S02]  /*24a0*/  SHF.R.U32.HI R5, RZ, R14, R5 ;  /* 0x0000000eff057219 */ /* 0x000fe40000011605 */
[----:B------:R-:W-:Y:S02]  /*24b0*/  SEL R20, R0, R20, !P0 ;  /* 0x0000001400147207 */ /* 0x000fe40004000000 */
[----:B------:R-:W-:Y:S02]  /*24c0*/  SHF.R.U32.HI R22, RZ, R7, R22 ;  /* 0x00000007ff167219 */ /* 0x000fe40000011616 */
[----:B----4-:R-:W-:-:S02]  /*24d0*/  ISETP.NE.AND P1, PT, R15, 0x1, PT ;  /* 0x000000010f00780c */ /* 0x010fc40003f25270 */
[----:B------:R-:W-:Y:S02]  /*24e0*/  SEL R5, R9, R5, !P0 ;  /* 0x0000000509057207 */ /* 0x000fe40004000000 */
[----:B------:R-:W-:Y:S02]  /*24f0*/  SEL R21, R8, R21, !P1 ;  /* 0x0000001508157207 */ /* 0x000fe40004800000 */
[----:B------:R-:W-:Y:S01]  /*2500*/  SEL R22, R10, R22, !P1 ;  /* 0x000000160a167207 */ /* 0x000fe20004800000 */
[----:B---3--:R-:W-:-:S04]  /*2510*/  IMAD.HI.U32 R19, R20, R2, RZ ;  /* 0x0000000214137227 */ /* 0x008fc800078e00ff */
        /* <DEDUP_REMOVED lines=10> */
[----:B------:R-:W-:-:S04]  /*25c0*/  @!P0 IMAD.HI.U32 R7, R22, R2, RZ ;  /* 0x0000000216078227 */ /* 0x000fc800078e00ff */
[----:B------:R-:W-:Y:S01]  /*25d0*/  IMAD.MOV R2, RZ, RZ, -R6 ;  /* 0x000000ffff027224 */ /* 0x000fe200078e0a06 */
[----:B------:R-:W-:Y:S02]  /*25e0*/  @!P0 SHF.R.U32.HI R3, RZ, R3, R7 ;  /* 0x00000003ff038219 */ /* 0x000fe40000011607 */
[----:B------:R-:W-:Y:S01]  /*25f0*/  IADD3 R7, PT, PT, -R5, RZ, RZ ;  /* 0x000000ff05077210 */ /* 0x000fe20007ffe1ff */
[----:B------:R-:W-:Y:S01]  /*2600*/  IMAD R2, R40, R2, R5 ;  /* 0x0000000228027224 */ /* 0x000fe200078e0205 */
        /* <DEDUP_REMOVED lines=10> */
.L_x_41:
[----:B------:R-:W1:Y:S02]  /*26b0*/  LDCU UR8, c[0x0][0xb30] ;  /* 0x00016600ff0877ac */ /* 0x000e640008000800 */
[----:B-1----:R-:W-:-:S09]  /*26c0*/  UISETP.NE.AND UP0, UPT, UR8, 0x1, UPT ;  /* 0x000000010800788c */ /* 0x002fd2000bf05270 */
[----:B------:R-:W-:Y:S05]  /*26d0*/  BRA.U UP0, `(.L_x_42) ;  /* 0x0000000100407547 */ /* 0x000fea000b800000 */
[----:B------:R-:W1:Y:S08]  /*26e0*/  LDC.64 R4, c[0x0][0xb10] ;  /* 0x0002c400ff047b82 */ /* 0x000e700000000a00 */
[----:B------:R-:W2:Y:S08]  /*26f0*/  LDC.64 R2, c[0x0][0xb18] ;  /* 0x0002c600ff027b82 */ /* 0x000eb00000000a00 */
[----:B------:R-:W4:Y:S08]  /*2700*/  LDC R6, c[0x0][0xb20] ;  /* 0x0002c800ff067b82 */ /* 0x000f300000000800 */
[----:B------:R-:W3:Y:S01]  /*2710*/  LDC R7, c[0x0][0xb0c] ;  /* 0x0002c300ff077b82 */ /* 0x000ee20000000800 */
[----:B-1----:R-:W-:-:S05]  /*2720*/  IMAD.HI.U32 R4, R10, R4, RZ ;  /* 0x000000040a047227 */ /* 0x002fca00078e00ff */
[----:B------:R-:W-:Y:S01]  /*2730*/  SHF.R.U32.HI R4, RZ, R5, R4 ;  /* 0x00000005ff047219 */ /* 0x000fe20000011604 */
[----:B--2---:R-:W-:Y:S01]  /*2740*/  IMAD.HI.U32 R3, R9, R3, RZ ;  /* 0x0000000309037227 */ /* 0x004fe200078e00ff */
[----:B------:R-:W-:-:S04]  /*2750*/  ISETP.NE.AND P0, PT, R2, 0x1, PT ;  /* 0x000000010200780c */ /* 0x000fc80003f05270 */
[----:B----4-:R-:W-:-:S04]  /*2760*/  SHF.R.U32.HI R3, RZ, R6, R3 ;  /* 0x00000006ff037219 */ /* 0x010fc80000011603 */
[----:B------:R-:W-:Y:S02]  /*2770*/  SEL R3, R9, R3, !P0 ;  /* 0x0000000309037207 */ /* 0x000fe40004000000 */
[----:B---3--:R-:W-:-:S04]  /*2780*/  ISETP.NE.AND P1, PT, R7, 0x1, PT ;  /* 0x000000010700780c */ /* 0x008fc80003f25270 */
[----:B------:R-:W-:-:S05]  /*2790*/  SEL R4, R10, R4, !P1 ;  /* 0x000000040a047207 */ /* 0x000fca0004800000 */
[----:B------:R-:W-:Y:S02]  /*27a0*/  IMAD.IADD R5, R3, 0x1, -R4 ;  /* 0x0000000103057824 */ /* 0x000fe400078e0a04 */
[----:B------:R-:W-:Y:S02]  /*27b0*/  IMAD.IADD R3, R4, 0x1, -R3 ;  /* 0x0000000104037824 */ /* 0x000fe400078e0a03 */
[----:B------:R-:W-:Y:S02]  /*27c0*/  IMAD R10, R5, R7, R10 ;  /* 0x00000007050a7224 */ /* 0x000fe400078e020a */
[----:B------:R-:W-:-:S07]  /*27d0*/  IMAD R9, R3, R2, R9 ;  /* 0x0000000203097224 */ /* 0x000fce00078e0209 */
.L_x_42:
[----:B------:R-:W-:Y:S01]  /*27e0*/  VIADD R16, R16, 0x1 ;  /* 0x0000000110107836 */ /* 0x000fe20000000000 */
[----:B------:R-:W-:Y:S01]  /*27f0*/  PLOP3.LUT P1, PT, PT, PT, PT, 0x80, 0x8 ;  /* 0x000000000008781c */ /* 0x000fe20003f2f070 */
[----:B------:R-:W-:Y:S02]  /*2800*/  IMAD.IADD R14, R10, 0x1, R97 ;  /* 0x000000010a0e7824 */ /* 0x000fe400078e0261 */
[----:B------:R-:W-:Y:S01]  /*2810*/  IMAD.IADD R15, R9, 0x1, R96 ;  /* 0x00000001090f7824 */ /* 0x000fe200078e0260 */
[----:B------:R-:W-:-:S04]  /*2820*/  ISETP.NE.AND P0, PT, R16, 0x2, PT ;  /* 0x000000021000780c */ /* 0x000fc80003f05270 */
[----:B------:R-:W-:Y:S02]  /*2830*/  SEL R2, RZ, 0x1, P0 ;  /* 0x00000001ff027807 */ /* 0x000fe40000000000 */
[----:B------:R-:W-:Y:S02]  /*2840*/  SEL R16, R16, RZ, P0 ;  /* 0x000000ff10107207 */ /* 0x000fe40000000000 */
[----:B------:R-:W-:Y:S01]  /*2850*/  LOP3.LUT R13, R13, R2, RZ, 0x3c, !PT ;  /* 0x000000020d0d7212 */ /* 0x000fe200078e3cff */
[----:B------:R-:W-:Y:S06]  /*2860*/  @P2 BRA `(.L_x_43) ;  /* 0xfffffff000642947 */ /* 0x000fec000383ffff */
[----:B------:R-:W-:Y:S01]  /*2870*/  UIADD3 UR4, UPT, UPT, UR4, 0xd0, URZ ;  /* 0x000000d004047890 */ /* 0x000fe2000fffe0ff */
[----:B------:R-:W-:-:S03]  /*2880*/  SHF.L.U32 R2, R17, 0x1f, RZ ;  /* 0x0000001f11027819 */ /* 0x000fc600000006ff */
[----:B------:R-:W-:-:S09]  /*2890*/  ULEA UR5, UR13, UR4, 0x3 ;  /* 0x000000040d057291 */ /* 0x000fd2000f8e18ff */
[----:B------:R-:W1:Y:S02]  /*28a0*/  SYNCS.PHASECHK.TRANS64.TRYWAIT P0, [UR5], R2 ;  /* 0x00000002ff0075a7 */ /* 0x000e640008001105 */
[----:B-1----:R-:W-:Y:S05]  /*28b0*/  @!P0 BRA `(.L_x_44) ;  /* 0x00000060009c8947 */ /* 0x002fea0003800000 */
.L_x_152:
[----:B------:R-:W-:-:S04]  /*28c0*/  UIADD3 UR6, UPT, UPT, UR13, 0x1, URZ ;  /* 0x000000010d067890 */ /* 0x000fc8000fffe0ff */
[----:B------:R-:W-:-:S04]  /*28d0*/  UISETP.NE.AND UP0, UPT, UR6, 0x1a, UPT ;  /* 0x0000001a0600788c */ /* 0x000fc8000bf05270 */
[----:B------:R-:W-:Y:S02]  /*28e0*/  USEL UR7, URZ, 0x1, UP0 ;  /* 0x00000001ff077887 */ /* 0x000fe40008000000 */
[----:B------:R-:W-:-:S04]  /*28f0*/  USEL UR6, UR6, URZ, UP0 ;  /* 0x000000ff06067287 */ /* 0x000fc80008000000 */
[----:B------:R-:W-:Y:S01]  /*2900*/  ULEA UR5, UR6, UR4, 0x3 ;  /* 0x0000000406057291 */ /* 0x000fe2000f8e18ff */
[----:B-1----:R-:W-:-:S04]  /*2910*/  LOP3.LUT R2, R17, UR7, RZ, 0x3c, !PT ;  /* 0x0000000711027c12 */ /* 0x002fc8000f8e3cff */
[----:B------:R-:W-:-:S04]  /*2920*/  SHF.L.U32 R3, R2, 0x1f, RZ ;  /* 0x0000001f02037819 */ /* 0x000fc800000006ff */
[----:B------:R-:W1:Y:S02]  /*2930*/  SYNCS.PHASECHK.TRANS64.TRYWAIT P0, [UR5], R3 ;  /* 0x00000003ff0075a7 */ /* 0x000e640008001105 */
[----:B-1----:R-:W-:Y:S05]  /*2940*/  @!P0 BRA `(.L_x_45) ;  /* 0x0000006000908947 */ /* 0x002fea0003800000 */
.L_x_154:
[----:B------:R-:W-:-:S04]  /*2950*/  UIADD3 UR6, UPT, UPT, UR6, 0x1, URZ ;  /* 0x0000000106067890 */ /* 0x000fc8000fffe0ff */
[----:B------:R-:W-:-:S04]  /*2960*/  UISETP.NE.AND UP0, UPT, UR6, 0x1a, UPT ;  /* 0x0000001a0600788c */ /* 0x000fc8000bf05270 */
[----:B------:R-:W-:Y:S02]  /*2970*/  USEL UR7, URZ, 0x1, UP0 ;  /* 0x00000001ff077887 */ /* 0x000fe40008000000 */
[----:B------:R-:W-:-:S04]  /*2980*/  USEL UR6, UR6, URZ, UP0 ;  /* 0x000000ff06067287 */ /* 0x000fc80008000000 */
[----:B------:R-:W-:Y:S01]  /*2990*/  ULEA UR5, UR6, UR4, 0x3 ;  /* 0x0000000406057291 */ /* 0x000fe2000f8e18ff */
[----:B------:R-:W-:-:S04]  /*29a0*/  LOP3.LUT R2, R2, UR7, RZ, 0x3c, !PT ;  /* 0x0000000702027c12 */ /* 0x000fc8000f8e3cff */
[----:B-1----:R-:W-:-:S04]  /*29b0*/  SHF.L.U32 R3, R2, 0x1f, RZ ;  /* 0x0000001f02037819 */ /* 0x002fc800000006ff */
[----:B------:R-:W1:Y:S02]  /*29c0*/  SYNCS.PHASECHK.TRANS64.TRYWAIT P0, [UR5], R3 ;  /* 0x00000003ff0075a7 */ /* 0x000e640008001105 */
[----:B-1----:R-:W-:Y:S05]  /*29d0*/  @!P0 BRA `(.L_x_46) ;  /* 0x0000006000848947 */ /* 0x002fea0003800000 */
.L_x_156:
        /* <DEDUP_REMOVED lines=9> */
.L_x_158:
        /* <DEDUP_REMOVED lines=9> */
.L_x_160:
        /* <DEDUP_REMOVED lines=9> */
.L_x_162:
        /* <DEDUP_REMOVED lines=9> */
.L_x_164:
        /* <DEDUP_REMOVED lines=9> */
.L_x_166:
        /* <DEDUP_REMOVED lines=9> */
.L_x_168:
        /* <DEDUP_REMOVED lines=9> */
.L_x_170:
        /* <DEDUP_REMOVED lines=9> */
.L_x_172:
        /* <DEDUP_REMOVED lines=9> */
.L_x_174:
        /* <DEDUP_REMOVED lines=9> */
.L_x_176:
        /* <DEDUP_REMOVED lines=9> */
.L_x_178:
        /* <DEDUP_REMOVED lines=9> */
.L_x_180:
        /* <DEDUP_REMOVED lines=9> */
.L_x_182:
        /* <DEDUP_REMOVED lines=9> */
.L_x_184:
        /* <DEDUP_REMOVED lines=9> */
.L_x_186:
        /* <DEDUP_REMOVED lines=9> */
.L_x_188:
        /* <DEDUP_REMOVED lines=9> */
.L_x_190:
        /* <DEDUP_REMOVED lines=9> */
.L_x_192:
        /* <DEDUP_REMOVED lines=9> */
.L_x_194:
        /* <DEDUP_REMOVED lines=9> */
.L_x_196:
        /* <DEDUP_REMOVED lines=9> */
.L_x_198:
        /* <DEDUP_REMOVED lines=9> */
.L_x_200:
[----:B------:R-:W-:-:S04]  /*3640*/  UIADD3 UR6, UPT, UPT, UR6, 0x1, URZ ;  /* 0x0000000106067890 */ /* 0x000fc8000fffe0ff */
[----:B------:R-:W-:-:S04]  /*3650*/  UISETP.NE.AND UP0, UPT, UR6, 0x1a, UPT ;  /* 0x0000001a0600788c */ /* 0x000fc8000bf05270 */
[----:B------:R-:W-:Y:S02]  /*3660*/  USEL UR5, URZ, 0x1, UP0 ;  /* 0x00000001ff057887 */ /* 0x000fe40008000000 */
[----:B------:R-:W-:-:S04]  /*3670*/  USEL UR6, UR6, URZ, UP0 ;  /* 0x000000ff06067287 */ /* 0x000fc80008000000 */
[----:B------:R-:W-:Y:S01]  /*3680*/  ULEA UR6, UR6, UR4, 0x3 ;  /* 0x0000000406067291 */ /* 0x000fe2000f8e18ff */
[----:B------:R-:W-:-:S04]  /*3690*/  LOP3.LUT R2, R2, UR5, RZ, 0x3c, !PT ;  /* 0x0000000502027c12 */ /* 0x000fc8000f8e3cff */
[----:B------:R-:W-:Y:S01]  /*36a0*/  SHF.L.U32 R2, R2, 0x1f, RZ ;  /* 0x0000001f02027819 */ /* 0x000fe200000006ff */
[----:B-1-3--:R-:W-:-:S07]  /*36b0*/  IMAD.U32 R0, RZ, RZ, UR6 ;  /* 0x00000006ff007e24 */ /* 0x00afce000f8e00ff */
.L_x_69:
[----:B-1----:R1:W2:Y:S02]  /*36c0*/  SYNCS.PHASECHK.TRANS64.TRYWAIT P0, [R0+URZ], R2 ;  /* 0x00000002000075a7 */ /* 0x0022a400080011ff */
[----:B--2---:R-:W-:Y:S05]  /*36d0*/  @!P0 NANOSLEEP.SYNCS 0x989680 ;  /* 0x009896800000895d */ /* 0x004fea0003900000 */
[----:B------:R-:W2:Y:S02]  /*36e0*/  @!P0 SYNCS.PHASECHK.TRANS64 P0, [R0+URZ], R2 ;  /* 0x00000002000085a7 */ /* 0x000ea400080010ff */
[----:B--2---:R-:W-:Y:S05]  /*36f0*/  @P0 EXIT ;  /* 0x000000000000094d */ /* 0x004fea0003800000 */
[----:B------:R-:W-:Y:S05]  /*3700*/  BRA `(.L_x_69) ;  /* 0xfffffffc00ec7947 */ /* 0x000fea000383ffff */
.L_x_23:
[----:B------:R-:W-:-:S04]  /*3710*/  UISETP.NE.AND UP1, UPT, UR37, URZ, UPT ;  /* 0x000000ff2500728c */ /* 0x000fc8000bf25270 */
[----:B------:R-:W-:-:S09]  /*3720*/  UISETP.NE.OR UP1, UPT, UR10, 0x1, UP1 ;  /* 0x000000010a00788c */ /* 0x000fd20008f25670 */
[----:B------:R-:W-:Y:S05]  /*3730*/  BRA.U UP1, `(.L_x_70) ;  /* 0x0000000501487547 */ /* 0x000fea000b800000 */
[----:B------:R-:W-:Y:S01]  /*3740*/  ISETP.GE.U32.AND P2, PT, R2, 0x2, PT ;  /* 0x000000020200780c */ /* 0x000fe20003f46070 */
[----:B------:R-:W-:Y:S01]  /*3750*/  IMAD.MOV.U32 R12, RZ, RZ, 0x1 ;  /* 0x00000001ff0c7424 */ /* 0x000fe200078e00ff */
[----:B------:R-:W-:Y:S02]  /*3760*/  CS2R R10, SRZ ;  /* 0x00000000000a7805 */ /* 0x000fe4000001ff00 */
[----:B------:R-:W-:Y:S01]  /*3770*/  CS2R R8, SRZ ;  /* 0x0000000000087805 */ /* 0x000fe2000001ff00 */
[----:B------:R-:W-:Y:S01]  /*3780*/  UMOV UR4, 0x400 ;  /* 0x0000040000047882 */ /* 0x000fe20000000000 */
[----:B------:R-:W-:Y:S01]  /*3790*/  UMOV UR6, URZ ;  /* 0x000000ff00067c82 */ /* 0x000fe20008000000 */
[----:B------:R-:W-:-:S12]  /*37a0*/  ULEA UR37, UR37, UR4, 0x18 ;  /* 0x0000000425257291 */ /* 0x000fd8000f8ec0ff */
.L_x_74:
[----:B------:R-:W-:Y:S02]  /*37b0*/  LEA R0, R8, UR37, 0x3 ;  /* 0x0000002508007c11 */ /* 0x000fe4000f8e18ff */
[----:B------:R-:W-:-:S03]  /*37c0*/  SHF.L.U32 R4, R9, 0x1f, RZ ;  /* 0x0000001f09047819 */ /* 0x000fc600000006ff */
[----:B------:R-:W-:Y:S01]  /*37d0*/  VIADD R5, R0, 0x240 ;  /* 0x0000024000057836 */ /* 0x000fe20000000000 */
[----:B------:R-:W1:Y:S02]  /*37e0*/  SYNCS.PHASECHK.TRANS64.TRYWAIT P0, [R0+URZ+0x230], R4 ;  /* 0x00023004000075a7 */ /* 0x000e6400080011ff */
[----:B-1----:R-:W-:Y:S05]  /*37f0*/  @!P0 BRA `(.L_x_71) ;  /* 0x0000005c00248947 */ /* 0x002fea0003800000 */
.L_x_201:
[----:B------:R-:W-:Y:S01]  /*3800*/  ULEA UR5, UR6, UR37, 0x3 ;  /* 0x0000002506057291 */ /* 0x000fe2000f8e18ff */
[----:B-1----:R-:W-:Y:S01]  /*3810*/  PRMT R0, RZ, 0x654, R5 ;  /* 0x00000654ff007816 */ /* 0x002fe20000000005 */
[----:B------:R-:W-:Y:S01]  /*3820*/  @!P2 IMAD.MOV.U32 R4, RZ, RZ, 0x10 ;  /* 0x00000010ff04a424 */ /* 0x000fe200078e00ff */
[----:B------:R-:W-:Y:S01]  /*3830*/  SHF.L.U32 R5, R12, 0x1f, RZ ;  /* 0x0000001f0c057819 */ /* 0x000fe200000006ff */
[----:B------:R-:W-:Y:S01]  /*3840*/  UIADD3 UR4, UPT, UPT, UR5, 0x1d0, URZ ;  /* 0x000001d005047890 */ /* 0x000fe2000fffe0ff */
[----:B------:R1:W-:Y:S05]  /*3850*/  SYNCS.ARRIVE.TRANS64.RED.A1T0 RZ, [R0+URZ], RZ ;  /* 0x000000ff00ff79a7 */ /* 0x0003ea00081004ff */
[----:B------:R-:W-:Y:S01]  /*3860*/  IMAD.U32 R6, RZ, RZ, UR4 ;  /* 0x00000004ff067e24 */ /* 0x000fe2000f8e00ff */
[----:B------:R-:W2:Y:S04]  /*3870*/  SYNCS.PHASECHK.TRANS64.TRYWAIT P0, [UR5+0x1e0], R5 ;  /* 0x0001e005ff0075a7 */ /* 0x000ea80008001105 */
[----:B------:R-:W-:Y:S01]  /*3880*/  PRMT R6, R2, 0x654, R6 ;  /* 0x0000065402067816 */ /* 0x000fe20000000006 */
[----:B-12---:R-:W-:Y:S06]  /*3890*/  @!P0 BRA `(.L_x_72) ;  /* 0x0000005c00108947 */ /* 0x006fec0003800000 */
.L_x_203:
[----:B------:R-:W-:Y:S01]  /*38a0*/  ULEA UR4, UR6, UR37, 0x4 ;  /* 0x0000002506047291 */ /* 0x000fe2000f8e20ff */
[----:B------:R-:W-:Y:S01]  /*38b0*/  SEL R3, R6, R3, !P2 ;  /* 0x0000000306037207 */ /* 0x000fe20005000000 */
[----:B------:R-:W-:Y:S01]  /*38c0*/  UIADD3 UR5, UPT, UPT, UR5, 0x1d0, URZ ;  /* 0x000001d005057890 */ /* 0x000fe2000fffe0ff */
[----:B-1----:R-:W-:Y:S01]  /*38d0*/  LEA R0, R11, UR37, 0x3 ;  /* 0x000000250b007c11 */ /* 0x002fe2000f8e18ff */
[----:B------:R-:W-:Y:S01]  /*38e0*/  UIADD3 UR4, UPT, UPT, UR4, 0x260, URZ ;  /* 0x0000026004047890 */ /* 0x000fe2000fffe0ff */
[----:B------:R1:W-:Y:S01]  /*38f0*/  @!P2 SYNCS.ARRIVE.TRANS64.RED RZ, [R3+URZ], R4 ;  /* 0x0000000403ffa9a7 */ /* 0x0003e200080004ff */
[----:B------:R-:W-:Y:S01]  /*3900*/  UIADD3 UR6, UPT, UPT, UR6, 0x1, URZ ;  /* 0x0000000106067890 */ /* 0x000fe2000fffe0ff */
[----:B------:R-:W-:-:S03]  /*3910*/  VIADD R8, R8, 0x1 ;  /* 0x0000000108087836 */ /* 0x000fc60000000000 */
[----:B------:R-:W-:Y:S02]  /*3920*/  UISETP.NE.AND UP0, UPT, UR6, 0x2, UPT ;  /* 0x000000020600788c */ /* 0x000fe4000bf05270 */
[----:B------:R-:W-:Y:S01]  /*3930*/  ISETP.NE.AND P0, PT, R8, 0x2, PT ;  /* 0x000000020800780c */ /* 0x000fe20003f05270 */
[----:B------:R-:W-:Y:S06]  /*3940*/  UGETNEXTWORKID.BROADCAST [UR4], [UR5] ;  /* 0x00000000040073ca */ /* 0x000fec0008000100 */
[----:B------:R-:W-:Y:S02]  /*3950*/  USEL UR4, URZ, 0x1, UP0 ;  /* 0x00000001ff047887 */ /* 0x000fe40008000000 */
[----:B------:R-:W-:-:S04]  /*3960*/  USEL UR6, UR6, URZ, UP0 ;  /* 0x000000ff06067287 */ /* 0x000fc80008000000 */
[----:B------:R-:W-:Y:S02]  /*3970*/  LOP3.LUT R12, R12, UR4, RZ, 0x3c, !PT ;  /* 0x000000040c0c7c12 */ /* 0x000fe4000f8e3cff */
[----:B-1----:R-:W-:-:S04]  /*3980*/  SHF.L.U32 R4, R10, 0x1f, RZ ;  /* 0x0000001f0a047819 */ /* 0x002fc800000006ff */
[----:B------:R-:W1:Y:S02]  /*3990*/  SYNCS.PHASECHK.TRANS64.TRYWAIT P1, [R0+URZ+0x1d0], R4 ;  /* 0x0001d004000075a7 */ /* 0x000e6400080211ff */
[----:B-1----:R-:W-:Y:S05]  /*39a0*/  @!P1 BRA `(.L_x_73) ;  /* 0x0000005800e49947 */ /* 0x002fea0003800000 */
.L_x_204:
[C---:B-1----:R-:W-:Y:S01]  /*39b0*/  LEA R4, R11.reuse, UR37, 0x4 ;  /* 0x000000250b047c11 */ /* 0x042fe2000f8e20ff */
[----:B------:R-:W-:Y:S01]  /*39c0*/  VIADD R0, R0, 0x1e0 ;  /* 0x000001e000007836 */ /* 0x000fe20000000000 */
[----:B------:R-:W-:Y:S01]  /*39d0*/  SEL R8, R8, RZ, P0 ;  /* 0x000000ff08087207 */ /* 0x000fe20000000000 */
[----:B------:R-:W-:-:S03]  /*39e0*/  VIADD R11, R11, 0x1 ;  /* 0x000000010b0b7836 */ /* 0x000fc60000000000 */
[----:B------:R-:W1:Y:S01]  /*39f0*/  LDS.128 R4, [R4+0x260] ;  /* 0x0002600004047984 */ /* 0x000e620000000c00 */
[----:B------:R-:W-:Y:S02]  /*3a00*/  PRMT R0, RZ, 0x654, R0 ;  /* 0x00000654ff007816 */ /* 0x000fe40000000000 */
[C---:B------:R-:W-:Y:S01]  /*3a10*/  ISETP.NE.AND P1, PT, R11.reuse, 0x2, PT ;  /* 0x000000020b00780c */ /* 0x040fe20003f25270 */
[----:B------:R-:W-:Y:S01]  /*3a20*/  @!PT LDS RZ, [RZ] ;  /* 0x00000000fffff984 */ /* 0x000fe20000000800 */
[----:B------:R-:W-:Y:S01]  /*3a30*/  @!PT LDS RZ, [RZ] ;  /* 0x00000000fffff984 */ /* 0x000fe20000000800 */
[----:B------:R-:W-:Y:S01]  /*3a40*/  @!PT LDS RZ, [RZ] ;  /* 0x00000000fffff984 */ /* 0x000fe20000000800 */
[----:B------:R-:W-:Y:S01]  /*3a50*/  @!PT LDS RZ, [RZ] ;  /* 0x00000000fffff984 */ /* 0x000fe20000000800 */
[----:B------:R2:W-:Y:S06]  /*3a60*/  MEMBAR.ALL.CTA ;  /* 0x0000000000007992 */ /* 0x0005ec0000008000 */
[----:B--2---:R-:W2:Y:S01]  /*3a70*/  FENCE.VIEW.ASYNC.S ;  /* 0x00000000000073c6 */ /* 0x004ea20000000000 */
[----:B------:R-:W-:Y:S01]  /*3a80*/  SEL R11, R11, RZ, P1 ;  /* 0x000000ff0b0b7207 */ /* 0x000fe20000800000 */
[----:B--2---:R2:W-:Y:S01]  /*3a90*/  SYNCS.ARRIVE.TRANS64.RED.A1T0 RZ, [R0+URZ], RZ ;  /* 0x000000ff00ff79a7 */ /* 0x0045e200081004ff */
[----:B-1----:R-:W-:-:S02]  /*3aa0*/  LOP3.LUT P3, RZ, R6, 0x1, RZ, 0xc0, !PT ;  /* 0x0000000106ff7812 */ /* 0x002fc4000786c0ff */
[----:B------:R-:W-:-:S04]  /*3ab0*/  SEL R4, RZ, 0x1, P1 ;  /* 0x00000001ff047807 */ /* 0x000fc80000800000 */
[----:B------:R-:W-:Y:S02]  /*3ac0*/  LOP3.LUT R10, R10, R4, RZ, 0x3c, !PT ;  /* 0x000000040a0a7212 */ /* 0x000fe400078e3cff */
[----:B--2---:R-:W-:-:S04]  /*3ad0*/  SEL R0, RZ, 0x1, P0 ;  /* 0x00000001ff007807 */ /* 0x004fc80000000000 */
[----:B------:R-:W-:Y:S01]  /*3ae0*/  LOP3.LUT R9, R9, R0, RZ, 0x3c, !PT ;  /* 0x0000000009097212 */ /* 0x000fe200078e3cff */
[----:B------:R-:W-:Y:S06]  /*3af0*/  @P3 BRA `(.L_x_74) ;  /* 0xfffffffc002c3947 */ /* 0x000fec000383ffff */
[----:B------:R-:W-:Y:S01]  /*3b00*/  ULEA UR5, UR6, UR37, 0x3 ;  /* 0x0000002506057291 */ /* 0x000fe2000f8e18ff */
[----:B------:R-:W-:-:S08]  /*3b10*/  SHF.L.U32 R2, R12, 0x1f, RZ ;  /* 0x0000001f0c027819 */ /* 0x000fd000000006ff */
[----:B------:R-:W1:Y:S02]  /*3b20*/  SYNCS.PHASECHK.TRANS64 P0, [UR5+0x1e0], R2 ;  /* 0x0001e002ff0075a7 */ /* 0x000e640008001005 */
[----:B-1----:R-:W-:Y:S05]  /*3b30*/  @P0 BRA `(.L_x_75) ;  /* 0x0000000000080947 */ /* 0x002fea0003800000 */
[----:B------:R-:W1:Y:S02]  /*3b40*/  SYNCS.PHASECHK.TRANS64.TRYWAIT P0, [UR5+0x1e0], R2 ;  /* 0x0001e002ff0075a7 */ /* 0x000e640008001105 */
[----:B-1----:R-:W-:Y:S05]  /*3b50*/  @!P0 BRA `(.L_x_76) ;  /* 0x00000058008c8947 */ /* 0x002fea0003800000 */
.L_x_75:
[----:B------:R-:W-:-:S04]  /*3b60*/  UIADD3 UR4, UPT, UPT, UR6, 0x1, URZ ;  /* 0x0000000106047890 */ /* 0x000fc8000fffe0ff */
[----:B------:R-:W-:-:S04]  /*3b70*/  UISETP.NE.AND UP0, UPT, UR4, 0x2, UPT ;  /* 0x000000020400788c */ /* 0x000fc8000bf05270 */
[----:B------:R-:W-:Y:S02]  /*3b80*/  USEL UR7, URZ, 0x1, UP0 ;  /* 0x00000001ff077887 */ /* 0x000fe40008000000 */
[----:B------:R-:W-:-:S04]  /*3b90*/  USEL UR4, UR4, URZ, UP0 ;  /* 0x000000ff04047287 */ /* 0x000fc80008000000 */
[----:B------:R-:W-:Y:S01]  /*3ba0*/  ULEA UR4, UR4, UR37, 0x3 ;  /* 0x0000002504047291 */ /* 0x000fe2000f8e18ff */
[----:B-1----:R-:W-:-:S04]  /*3bb0*/  LOP3.LUT R2, R12, UR7, RZ, 0x3c, !PT ;  /* 0x000000070c027c12 */ /* 0x002fc8000f8e3cff */
[----:B------:R-:W-:-:S04]  /*3bc0*/  SHF.L.U32 R0, R2, 0x1f, RZ ;  /* 0x0000001f02007819 */ /* 0x000fc800000006ff */
[----:B------:R-:W1:Y:S02]  /*3bd0*/  SYNCS.PHASECHK.TRANS64 P0, [UR4+0x1e0], R0 ;  /* 0x0001e000ff0075a7 */ /* 0x000e640008001004 */
[----:B-1----:R-:W-:Y:S05]  /*3be0*/  @P0 EXIT ;  /* 0x000000000000094d */ /* 0x002fea0003800000 */
[----:B------:R-:W-:Y:S02]  /*3bf0*/  SHF.L.U32 R2, R2, 0x1f, RZ ;  /* 0x0000001f02027819 */ /* 0x000fe400000006ff */
[----:B------:R-:W-:-:S07]  /*3c00*/  MOV R0, UR4 ;  /* 0x0000000400007c02 */ /* 0x000fce0008000f00 */
.L_x_77:
[----:B-1----:R1:W2:Y:S02]  /*3c10*/  SYNCS.PHASECHK.TRANS64.TRYWAIT P0, [R0+URZ+0x1e0], R2 ;  /* 0x0001e002000075a7 */ /* 0x0022a400080011ff */
[----:B--2---:R-:W-:Y:S05]  /*3c20*/  @!P0 NANOSLEEP.SYNCS 0x989680 ;  /* 0x009896800000895d */ /* 0x004fea0003900000 */
[----:B------:R-:W2:Y:S02]  /*3c30*/  @!P0 SYNCS.PHASECHK.TRANS64 P0, [R0+URZ+0x1e0], R2 ;  /* 0x0001e002000085a7 */ /* 0x000ea400080010ff */
[----:B--2---:R-:W-:Y:S05]  /*3c40*/  @P0 EXIT ;  /* 0x000000000000094d */ /* 0x004fea0003800000 */
[----:B------:R-:W-:Y:S05]  /*3c50*/  BRA `(.L_x_77) ;  /* 0xfffffffc00ec7947 */ /* 0x000fea000383ffff */
.L_x_70:
[----:B------:R-:W-:Y:S05]  /*3c60*/  BRA.U UP4, `(.L_x_78) ;  /* 0x0000001104a07547 */ /* 0x000fea000b800000 */
[----:B------:R-:W-:Y:S01]  /*3c70*/  UMOV UR6, 0x40 ;  /* 0x0000004000067882 */ /* 0x000fe20000000000 */
[----:B------:R-:W-:Y:S01]  /*3c80*/  NOP ;  /* 0x0000000000007918 */ /* 0x000fe20000000000 */
[----:B------:R-:W-:Y:S01]  /*3c90*/  ULEA UR6, UR37, UR6, 0x18 ;  /* 0x0000000625067291 */ /* 0x000fe2000f8ec0ff */
[----:B------:R-:W-:Y:S02]  /*3ca0*/  UMOV UR7, 0x400 ;  /* 0x0000040000077882 */ /* 0x000fe40000000000 */
[----:B------:R-:W-:-:S06]  /*3cb0*/  ULEA UR37, UR37, UR7, 0x18 ;  /* 0x0000000725257291 */ /* 0x000fcc000f8ec0ff */
[----:B------:R-:W1:Y:S02]  /*3cc0*/  LDS.U8 R2, [UR6+0x1c] ;  /* 0x00001c06ff027984 */ /* 0x000e640008000000 */
[----:B-1----:R-:W-:-:S13]  /*3cd0*/  ISETP.NE.AND P0, PT, R2, RZ, PT ;  /* 0x000000ff0200720c */ /* 0x002fda0003f05270 */
[----:B------:R-:W-:Y:S05]  /*3ce0*/  @P0 BRA `(.L_x_79) ;  /* 0x0000000400080947 */ /* 0x000fea0003800000 */
[----:B------:R-:W-:Y:S02]  /*3cf0*/  UISETP.NE.U32.AND UP0, UPT, UR5, 0x1, UPT ;  /* 0x000000010500788c */ /* 0x000fe4000bf05070 */
[----:B------:R-:W-:-:S07]  /*3d00*/  UIADD3 UR8, UPT, UPT, UR6, 0x8, URZ ;  /* 0x0000000806087890 */ /* 0x000fce000fffe0ff */
[----:B------:R-:W-:Y:S05]  /*3d10*/  BRA.U !UP0, `(.L_x_80) ;  /* 0x00000001089c7547 */ /* 0x000fea000b800000 */
[----:B------:R-:W-:Y:S01]  /*3d20*/  ELECT P0, URZ, PT ;  /* 0x0000000000ff782f */ /* 0x000fe20003800000 */
[----:B------:R-:W-:-:S12]  /*3d30*/  BSSY B0, `(.L_x_80) ;  /* 0x0000025000007945 */ /* 0x000fd80003800000 */
[----:B------:R-:W-:Y:S05]  /*3d40*/  @!P0 BRA `(.L_x_81) ;  /* 0x00000000008c8947 */ /* 0x000fea0003800000 */
[----:B------:R-:W-:-:S05]  /*3d50*/  UMOV UR7, 0x10 ;  /* 0x0000001000077882 */ /* 0x000fca0000000000 */
[----:B------:R-:W-:Y:S04]  /*3d60*/  DEPBAR.LE SB1, 0x36 ;  /* 0x00009d800000791a */ /* 0x000fe80000000000 */
[----:B------:R-:W1:Y:S02]  /*3d70*/  UTCATOMSWS.2CTA.FIND_AND_SET.ALIGN UP1, UR7, UR7 ;  /* 0x00000007000775e3 */ /* 0x000e640008220800 */
[----:B-1----:R-:W-:Y:S01]  /*3d80*/  MOV R9, UR7 ;  /* 0x0000000700097c02 */ /* 0x002fe20008000f00 */
[----:B------:R-:W-:Y:S06]  /*3d90*/  BRA.U UP1, `(.L_x_82) ;  /* 0x0000000101187547 */ /* 0x000fec000b800000 */
.L_x_83:
[----:B------:R-:W-:Y:S05]  /*3da0*/  NANOSLEEP 0x64 ;  /* 0x000000640000795d */ /* 0x000fea0003800000 */
[----:B------:R-:W-:-:S05]  /*3db0*/  UMOV UR7, 0x10 ;  /* 0x0000001000077882 */ /* 0x000fca0000000000 */
[----:B------:R-:W-:Y:S04]  /*3dc0*/  DEPBAR.LE SB1, 0x36 ;  /* 0x00009d800000791a */ /* 0x000fe80000000000 */
[----:B------:R-:W1:Y:S02]  /*3dd0*/  UTCATOMSWS.2CTA.FIND_AND_SET.ALIGN UP1, UR7, UR7 ;  /* 0x00000007000775e3 */ /* 0x000e640008220800 */
[----:B-1----:R-:W-:Y:S01]  /*3de0*/  MOV R9, UR7 ;  /* 0x0000000700097c02 */ /* 0x002fe20008000f00 */
[----:B------:R-:W-:Y:S05]  /*3df0*/  BRA.U !UP1, `(.L_x_83) ;  /* 0xfffffffd09e87547 */ /* 0x000fea000b83ffff */
.L_x_82:
[----:B------:R-:W1:Y:S01]  /*3e00*/  LDS R5, [UR6+0x10] ;  /* 0x00001006ff057984 */ /* 0x000e620008000800 */
[----:B------:R-:W-:Y:S01]  /*3e10*/  IMAD.U32 R3, RZ, RZ, UR37 ;  /* 0x00000025ff037e24 */ /* 0x000fe2000f8e00ff */
[----:B------:R-:W-:-:S03]  /*3e20*/  MOV R2, UR4 ;  /* 0x0000000400027c02 */ /* 0x000fc60008000f00 */
[----:B------:R-:W-:Y:S01]  /*3e30*/  VIADD R3, R3, 0x280 ;  /* 0x0000028003037836 */ /* 0x000fe20000000000 */
[----:B-1----:R-:W-:-:S04]  /*3e40*/  SHF.L.U32 R5, R5, 0x1f, RZ ;  /* 0x0000001f05057819 */ /* 0x002fc800000006ff */
[----:B------:R-:W1:Y:S02]  /*3e50*/  SYNCS.PHASECHK.TRANS64.TRYWAIT P0, [UR6+0x8], R5 ;  /* 0x00000805ff0075a7 */ /* 0x000e640008001106 */
[----:B-1----:R-:W-:Y:S05]  /*3e60*/  @P0 BRA `(.L_x_84) ;  /* 0x0000000000080947 */ /* 0x002fea0003800000 */
[----:B------:R-:W1:Y:S02]  /*3e70*/  SYNCS.PHASECHK.TRANS64.TRYWAIT P0, [UR6+0x8], R5 ;  /* 0x00000805ff0075a7 */ /* 0x000e640008001106 */
[----:B-1----:R-:W-:Y:S05]  /*3e80*/  @!P0 BRA `(.L_x_85) ;  /* 0x0000005400d88947 */ /* 0x002fea0003800000 */
.L_x_84:
[----:B-1----:R-:W-:Y:S01]  /*3e90*/  HFMA2 R4, -RZ, RZ, 0, 5.9604644775390625e-08 ;  /* 0x00000001ff047431 */ /* 0x002fe200000001ff */
[----:B------:R-:W-:Y:S01]  /*3ea0*/  UPRMT UR7, UR4, 0x654, UR8 ;  /* 0x0000065404077896 */ /* 0x000fe20008000008 */
[----:B------:R-:W-:Y:S01]  /*3eb0*/  IMAD.MOV.U32 R7, RZ, RZ, 0xffff ;  /* 0x0000ffffff077424 */ /* 0x000fe200078e00ff */
[----:B------:R-:W-:Y:S01]  /*3ec0*/  PRMT R2, R2, 0x654, R3 ;  /* 0x0000065402027816 */ /* 0x000fe20000000003 */
[----:B------:R-:W-:Y:S02]  /*3ed0*/  IMAD.MOV.U32 R5, RZ, RZ, 0x4 ;  /* 0x00000004ff057424 */ /* 0x000fe400078e00ff */
[----:B------:R-:W-:Y:S01]  /*3ee0*/  IMAD.SHL.U32 R8, R9, 0x20, RZ ;  /* 0x0000002009087824 */ /* 0x000fe200078e00ff */
[----:B------:R-:W-:Y:S02]  /*3ef0*/  MOV R3, UR7 ;  /* 0x0000000700037c02 */ /* 0x000fe40008000f00 */
[-C--:B------:R-:W-:Y:S01]  /*3f00*/  SHF.L.U32 R7, R7, R9.reuse, RZ ;  /* 0x0000000907077219 */ /* 0x080fe200000006ff */
[----:B------:R1:W-:Y:S01]  /*3f10*/  SYNCS.ARRIVE.TRANS64.RED RZ, [UR7], R5 ;  /* 0x00000005ffff79a7 */ /* 0x0003e20008000407 */
[----:B------:R-:W-:Y:S01]  /*3f20*/  SHF.L.U32 R6, R4, R9, RZ ;  /* 0x0000000904067219 */ /* 0x000fe200000006ff */
[----:B------:R1:W-:Y:S04]  /*3f30*/  STS [UR37+0x280], R8 ;  /* 0x00028008ff007988 */ /* 0x0003e80008000825 */
[----:B------:R1:W-:Y:S04]  /*3f40*/  STAS [R2.64], R9 ;  /* 0x0000000902007dbd */ /* 0x0003e8000c0008ff */
[----:B------:R1:W-:Y:S04]  /*3f50*/  ATOMS.OR RZ, [UR6+0x14], R7 ;  /* 0x00001407ffff798c */ /* 0x0003e8000b000006 */
[----:B------:R1:W-:Y:S04]  /*3f60*/  ATOMS.OR RZ, [UR6+0x18], R6 ;  /* 0x00001806ffff798c */ /* 0x0003e8000b000006 */
[----:B------:R1:W-:Y:S02]  /*3f70*/  ATOMS.XOR RZ, [UR6+0x10], R4 ;  /* 0x00001004ffff798c */ /* 0x0003e4000b800006 */
.L_x_81:
[----:B------:R-:W-:Y:S05]  /*3f80*/  BSYNC B0 ;  /* 0x0000000000007941 */ /* 0x000fea0003800000 */
.L_x_80:
[----:B------:R-:W-:Y:S05]  /*3f90*/  BRA.U UP0, `(.L_x_86) ;  /* 0x00000001006c7547 */ /* 0x000fea000b800000 */
[----:B------:R-:W-:-:S03]  /*3fa0*/  UMOV UR7, 0xffffffff ;  /* 0xffffffff00077882 */ /* 0x000fc60000000000 */
[----:B------:R-:W-:Y:S05]  /*3fb0*/  BRA.DIV UR7, `(.L_x_87) ;  /* 0x0000005607a47947 */ /* 0x000fea000b800000 */
[----:B------:R-:W-:-:S13]  /*3fc0*/  ELECT P6, URZ, PT ;  /* 0x0000000000ff782f */ /* 0x000fda00038c0000 */
.L_x_208:
[----:B------:R-:W-:Y:S05]  /*3fd0*/  @!P6 BRA `(.L_x_86) ;  /* 0x00000000005ce947 */ /* 0x000fea0003800000 */
[----:B-1----:R-:W1:Y:S02]  /*3fe0*/  LDS R3, [UR6+0x10] ;  /* 0x00001006ff037984 */ /* 0x002e640008000800 */
[----:B-1----:R-:W-:-:S04]  /*3ff0*/  SHF.L.U32 R3, R3, 0x1f, RZ ;  /* 0x0000001f03037819 */ /* 0x002fc800000006ff */
[----:B------:R-:W1:Y:S02]  /*4000*/  SYNCS.PHASECHK.TRANS64.TRYWAIT P0, [UR6+0x8], R3 ;  /* 0x00000803ff0075a7 */ /* 0x000e640008001106 */
[----:B-1----:R-:W-:Y:S05]  /*4010*/  @P0 BRA `(.L_x_88) ;  /* 0x0000000000080947 */ /* 0x002fea0003800000 */
[----:B------:R-:W1:Y:S02]  /*4020*/  SYNCS.PHASECHK.TRANS64.TRYWAIT P0, [UR6+0x8], R3 ;  /* 0x00000803ff0075a7 */ /* 0x000e640008001106 */
[----:B-1----:R-:W-:Y:S05]  /*4030*/  @!P0 BRA `(.L_x_89) ;  /* 0x0000005400a48947 */ /* 0x002fea0003800000 */
.L_x_88:
[----:B------:R-:W2:Y:S01]  /*4040*/  LDS R5, [UR37+0x280] ;  /* 0x00028025ff057984 */ /* 0x000ea20008000800 */
[----:B-1----:R-:W-:Y:S02]  /*4050*/  HFMA2 R2, -RZ, RZ, 0, 5.9604644775390625e-08 ;  /* 0x00000001ff027431 */ /* 0x002fe400000001ff */
[----:B------:R-:W-:Y:S01]  /*4060*/  IMAD.MOV.U32 R3, RZ, RZ, 0xffff ;  /* 0x0000ffffff037424 */ /* 0x000fe200078e00ff */
[----:B------:R-:W-:Y:S01]  /*4070*/  UPRMT UR7, UR4, 0x654, UR8 ;  /* 0x0000065404077896 */ /* 0x000fe20008000008 */
[----:B--2---:R-:W-:-:S03]  /*4080*/  IMAD.SHL.U32 R4, R5, 0x20, RZ ;  /* 0x0000002005047824 */ /* 0x004fc600078e00ff */
[-C--:B------:R-:W-:Y:S02]  /*4090*/  SHF.L.U32 R3, R3, R5.reuse, RZ ;  /* 0x0000000503037219 */ /* 0x080fe400000006ff */
[----:B------:R-:W-:Y:S01]  /*40a0*/  SHF.L.U32 R5, R2, R5, RZ ;  /* 0x0000000502057219 */ /* 0x000fe200000006ff */
[----:B------:R2:W-:Y:S04]  /*40b0*/  STS [UR37+0x280], R4 ;  /* 0x00028004ff007988 */ /* 0x0005e80008000825 */
[----:B------:R2:W-:Y:S04]  /*40c0*/  ATOMS.OR RZ, [UR6+0x14], R3 ;  /* 0x00001403ffff798c */ /* 0x0005e8000b000006 */
[----:B------:R2:W-:Y:S01]  /*40d0*/  ATOMS.OR RZ, [UR6+0x18], R5 ;  /* 0x00001805ffff798c */ /* 0x0005e2000b000006 */
[----:B------:R-:W-:Y:S03]  /*40e0*/  SYNCS.ARRIVE.TRANS64.RED.A1T0 RZ, [UR7], RZ ;  /* 0x000000ffffff79a7 */ /* 0x000fe60008100407 */
[----:B------:R2:W-:Y:S01]  /*40f0*/  ATOMS.XOR RZ, [UR6+0x10], R2 ;  /* 0x00001002ffff798c */ /* 0x0005e2000b800006 */
[----:B------:R-:W-:Y:S05]  /*4100*/  BRA `(.L_x_86) ;  /* 0x0000000000107947 */ /* 0x000fea0003800000 */
.L_x_79:
[----:B------:R-:W-:-:S05]  /*4110*/  MOV R2, 0xffffffff ;  /* 0xffffffff00027802 */ /* 0x000fca0000000f00 */
[----:B------:R1:W-:Y:S02]  /*4120*/  STS [UR37+0x280], R2 ;  /* 0x00028002ff007988 */ /* 0x0003e40008000825 */
[----:B-1----:R-:W-:Y:S02]  /*4130*/  MOV R2, 0x4150 ;  /* 0x0000415000027802 */ /* 0x002fe40000000f00 */
[----:B-----5:R-:W-:Y:S05]  /*4140*/  CALL.REL.NOINC `($__internal_1_$__cuda_sm10x_tcgen05_guardrail_trap_phase_invalid_during_alloc) ;  /* 0x0000005800ec7944 */ /* 0x020fea0003c00000 */
.L_x_86:
[----:B------:R-:W-:Y:S05]  /*4150*/  WARPSYNC.ALL ;  /* 0x0000000000007948 */ /* 0x000fea0003800000 */
[----:B------:R-:W3:Y:S01]  /*4160*/  S2UR UR8, SR_CgaCtaId ;  /* 0x00000000000879c3 */ /* 0x000ee20000008800 */
[----:B------:R-:W-:Y:S01]  /*4170*/  UMOV UR6, 0x400 ;  /* 0x0000040000067882 */ /* 0x000fe20000000000 */
[----:B------:R-:W-:-:S06]  /*4180*/  NOP ;  /* 0x0000000000007918 */ /* 0x000fcc0000000000 */
[----:B------:R-:W-:Y:S06]  /*4190*/  BAR.ARV 0x6, 0xa0 ;  /* 0x0182800000007b1d */ /* 0x000fec0000002000 */
[----:B------:R-:W-:Y:S01]  /*41a0*/  LOP3.LUT R10, R10, 0xffff, RZ, 0xc0, !PT ;  /* 0x0000ffff0a0a7812 */ /* 0x000fe200078ec0ff */
[----:B-1----:R-:W-:Y:S01]  /*41b0*/  IMAD.MOV.U32 R9, RZ, RZ, 0x1 ;  /* 0x00000001ff097424 */ /* 0x002fe200078e00ff */
[----:B------:R-:W-:Y:S01]  /*41c0*/  LOP3.LUT R0, R0, 0xffff, RZ, 0xc0, !PT ;  /* 0x0000ffff00007812 */ /* 0x000fe200078ec0ff */
[----:B------:R-:W-:Y:S01]  /*41d0*/  IMAD.MOV.U32 R8, RZ, RZ, RZ ;  /* 0x000000ffff087224 */ /* 0x000fe200078e00ff */
[----:B------:R-:W-:Y:S01]  /*41e0*/  R2UR UR13, R10 ;  /* 0x000000000a0d72ca */ /* 0x000fe200000e0000 */
[----:B------:R-:W-:Y:S01]  /*41f0*/  UMOV UR22, URZ ;  /* 0x000000ff00167c82 */ /* 0x000fe20008000000 */
[----:B------:R-:W-:Y:S01]  /*4200*/  R2UR UR12, R0 ;  /* 0x00000000000c72ca */ /* 0x000fe200000e0000 */
[----:B------:R-:W-:Y:S01]  /*4210*/  UMOV UR21, URZ ;  /* 0x000000ff00157c82 */ /* 0x000fe20008000000 */
[----:B------:R-:W-:Y:S01]  /*4220*/  UMOV UR20, URZ ;  /* 0x000000ff00147c82 */ /* 0x000fe20008000000 */
[----:B------:R-:W-:-:S02]  /*4230*/  UISETP.NE.AND UP2, UPT, UR5, URZ, UPT ;  /* 0x000000ff0500728c */ /* 0x000fc4000bf45270 */
[----:B---3--:R-:W-:Y:S01]  /*4240*/  ULEA UR8, UR8, UR6, 0x18 ;  /* 0x0000000608087291 */ /* 0x008fe2000f8ec0ff */
[----:B------:R-:W1:Y:S03]  /*4250*/  LDCU UR6, c[0x0][0x38c] ;  /* 0x00007180ff0677ac */ /* 0x000e660008000800 */
[----:B------:R-:W-:Y:S02]  /*4260*/  UIADD3 UR14, UPT, UPT, UR8, 0x4400, URZ ;  /* 0x00004400080e7890 */ /* 0x000fe4000fffe0ff */
[----:B------:R-:W-:-:S03]  /*4270*/  UIADD3 UR15, UPT, UPT, UR8, 0x1e400, URZ ;  /* 0x0001e400080f7890 */ /* 0x000fc6000fffe0ff */
[----:B--2---:R-:W2:Y:S01]  /*4280*/  LDS R2, [UR8+0x280] ;  /* 0x00028008ff027984 */ /* 0x004ea20008000800 */
[----:B------:R-:W-:Y:S02]  /*4290*/  USHF.R.U32.HI UR14, URZ, 0x4, UR14 ;  /* 0x00000004ff0e7899 */ /* 0x000fe4000801160e */
[----:B------:R-:W-:Y:S02]  /*42a0*/  USHF.R.U32.HI UR15, URZ, 0x4, UR15 ;  /* 0x00000004ff0f7899 */ /* 0x000fe4000801160f */
[----:B------:R-:W-:Y:S02]  /*42b0*/  ULOP3.LUT UR14, UR14, 0x3fff, URZ, 0xc0, !UPT ;  /* 0x00003fff0e0e7892 */ /* 0x000fe4000f8ec0ff */
[----:B------:R-:W-:Y:S02]  /*42c0*/  ULOP3.LUT UR15, UR15, 0x3fff, URZ, 0xc0, !UPT ;  /* 0x00003fff0f0f7892 */ /* 0x000fe4000f8ec0ff */
[----:B------:R-:W-:Y:S02]  /*42d0*/  ULOP3.LUT UR14, UR14, 0x10000, URZ, 0xfc, !UPT ;  /* 0x000100000e0e7892 */ /* 0x000fe4000f8efcff */
[----:B-1----:R-:W-:-:S02]  /*42e0*/  UIADD3 UR6, UPT, UPT, UR6, 0x3f, URZ ;  /* 0x0000003f06067890 */ /* 0x002fc4000fffe0ff */
[----:B------:R-:W-:Y:S02]  /*42f0*/  ULOP3.LUT UR15, UR15, 0x10000, URZ, 0xfc, !UPT ;  /* 0x000100000f0f7892 */ /* 0x000fe4000f8efcff */
[----:B------:R-:W-:Y:S01]  /*4300*/  USHF.R.S32.HI UR7, URZ, 0x1f, UR6 ;  /* 0x0000001fff077899 */ /* 0x000fe20008011406 */
[----:B------:R-:W-:Y:S01]  /*4310*/  UMOV UR28, 0x0 ;  /* 0x00000000001c7882 */ /* 0x000fe20000000000 */
[----:B------:R-:W-:Y:S02]  /*4320*/  UMOV UR29, 0x8200010 ;  /* 0x08200010001d7882 */ /* 0x000fe40000000000 */
[----:B------:R-:W-:Y:S01]  /*4330*/  ULEA.HI UR7, UR7, UR6, URZ, 0x6 ;  /* 0x0000000607077291 */ /* 0x000fe2000f8f30ff */
[----:B------:R-:W-:Y:S01]  /*4340*/  UMOV UR26, 0x0 ;  /* 0x00000000001a7882 */ /* 0x000fe20000000000 */
[----:B------:R-:W-:Y:S02]  /*4350*/  UMOV UR27, 0x8200010 ;  /* 0x08200010001b7882 */ /* 0x000fe40000000000 */
[----:B------:R-:W-:-:S04]  /*4360*/  USHF.R.S32.HI UR7, URZ, 0x6, UR7 ;  /* 0x00000006ff077899 */ /* 0x000fc80008011407 */
[----:B------:R-:W-:-:S04]  /*4370*/  UISETP.LT.AND UP0, UPT, UR7, 0x1, UPT ;  /* 0x000000010700788c */ /* 0x000fc8000bf01270 */
[----:B------:R-:W-:Y:S01]  /*4380*/  USEL UR23, UR7, 0x1, !UP0 ;  /* 0x0000000107177887 */ /* 0x000fe2000c000000 */
[----:B--2---:R-:W-:Y:S02]  /*4390*/  R2UR UR24, R2 ;  /* 0x00000000021872ca */ /* 0x004fe400000e0000 */
[----:B------:R-:W-:-:S13]  /*43a0*/  CS2R R2, SRZ ;  /* 0x0000000000027805 */ /* 0x000fda000001ff00 */
.L_x_97:
[C---:B------:R-:W-:Y:S02]  /*43b0*/  LEA R0, R8.reuse, UR8, 0x3 ;  /* 0x0000000808007c11 */ /* 0x040fe4000f8e18ff */
[----:B------:R-:W-:Y:S02]  /*43c0*/  SHF.L.U32 R4, R3, 0x1f, RZ ;  /* 0x0000001f03047819 */ /* 0x000fe400000006ff */
[----:B------:R-:W-:Y:S02]  /*43d0*/  LEA R5, R8, UR8, 0x4 ;  /* 0x0000000808057c11 */ /* 0x000fe4000f8e20ff */
[----:B------:R-:W1:Y:S02]  /*43e0*/  SYNCS.PHASECHK.TRANS64.TRYWAIT P0, [R0+URZ+0x1d0], R4 ;  /* 0x0001d004000075a7 */ /* 0x000e6400080011ff */
[----:B-1-34-:R-:W-:Y:S05]  /*43f0*/  @!P0 BRA `(.L_x_90) ;  /* 0x0000005000cc8947 */ /* 0x01afea0003800000 */
.L_x_209:
[----:B-1----:R-:W1:Y:S01]  /*4400*/  LDS.128 R4, [R5+0x260] ;  /* 0x0002600005047984 */ /* 0x002e620000000c00 */
[----:B------:R-:W-:Y:S02]  /*4410*/  VIADD R0, R0, 0x1e0 ;  /* 0x000001e000007836 */ /* 0x000fe40000000000 */
[----:B------:R-:W-:Y:S01]  /*4420*/  VIADD R8, R8, 0x1 ;  /* 0x0000000108087836 */ /* 0x000fe20000000000 */
[----:B------:R-:W-:Y:S01]  /*4430*/  @!PT LDS RZ, [RZ] ;  /* 0x00000000fffff984 */ /* 0x000fe20000000800 */
[----:B------:R-:W-:Y:S01]  /*4440*/  @!PT LDS RZ, [RZ] ;  /* 0x00000000fffff984 */ /* 0x000fe20000000800 */
[----:B------:R-:W-:Y:S01]  /*4450*/  @!PT LDS RZ, [RZ] ;  /* 0x00000000fffff984 */ /* 0x000fe20000000800 */
[----:B------:R-:W-:Y:S01]  /*4460*/  @!PT LDS RZ, [RZ] ;  /* 0x00000000fffff984 */ /* 0x000fe20000000800 */
[----:B------:R2:W-:Y:S06]  /*4470*/  MEMBAR.ALL.CTA ;  /* 0x0000000000007992 */ /* 0x0005ec0000008000 */
[----:B--2---:R-:W2:Y:S01]  /*4480*/  FENCE.VIEW.ASYNC.S ;  /* 0x00000000000073c6 */ /* 0x004ea20000000000 */
[----:B------:R-:W-:-:S04]  /*4490*/  PRMT R0, RZ, 0x654, R0 ;  /* 0x00000654ff007816 */ /* 0x000fc80000000000 */
[----:B--2---:R2:W-:Y:S01]  /*44a0*/  SYNCS.ARRIVE.TRANS64.RED.A1T0 RZ, [R0+URZ], RZ ;  /* 0x000000ff00ff79a7 */ /* 0x0045e200081004ff */
[----:B-1----:R-:W-:Y:S01]  /*44b0*/  LOP3.LUT P1, RZ, R6, 0x1, RZ, 0xc0, !PT ;  /* 0x0000000106ff7812 */ /* 0x002fe2000782c0ff */
[----:B--2---:R-:W-:-:S12]  /*44c0*/  BRA.U UP2, `(.L_x_91) ;  /* 0x0000000102e07547 */ /* 0x004fd8000b800000 */
[----:B------:R-:W1:Y:S01]  /*44d0*/  LDCU UR6, c[0x0][0x38c] ;  /* 0x00007180ff0677ac */ /* 0x000e620008000800 */
[----:B------:R-:W-:Y:S02]  /*44e0*/  PLOP3.LUT P2, PT, PT, PT, PT, 0x80, 0x8 ;  /* 0x000000000008781c */ /* 0x000fe40003f4f070 */
[----:B------:R-:W-:Y:S01]  /*44f0*/  SHF.L.U32 R4, R9, 0x1f, RZ ;  /* 0x0000001f09047819 */ /* 0x000fe200000006ff */
[----:B------:R-:W-:Y:S02]  /*4500*/  ULEA UR10, UR22, UR8, 0x3 ;  /* 0x00000008160a7291 */ /* 0x000fe4000f8e18ff */
[----:B------:R-:W-:Y:S02]  /*4510*/  ULEA UR11, UR22, UR24, 0x6 ;  /* 0x00000018160b7291 */ /* 0x000fe4000f8e30ff */
[----:B-1----:R-:W-:-:S06]  /*4520*/  UISETP.GE.AND UP0, UPT, UR6, 0x1, UPT ;  /* 0x000000010600788c */ /* 0x002fcc000bf06270 */
[----:B------:R-:W-:-:S05]  /*4530*/  PLOP3.LUT P0, PT, PT, PT, UP0, 0x80, 0x8 ;  /* 0x000000000008781c */ /* 0x000fca0003f0f008 */
[----:B------:R-:W-:-:S08]  /*4540*/  @UP0 ULEA UR6, UR21, UR8, 0x3 ;  /* 0x0000000815060291 */ /* 0x000fd0000f8e18ff */
[----:B------:R-:W-:-:S04]  /*4550*/  @P0 SHF.L.U32 R0, R2, 0x1f, RZ ;  /* 0x0000001f02000819 */ /* 0x000fc800000006ff */
[----:B------:R1:W2:Y:S01]  /*4560*/  @P0 SYNCS.PHASECHK.TRANS64.TRYWAIT P2, [UR6], R0 ;  /* 0x00000000ff0005a7 */ /* 0x0002a20008041106 */
[----:B------:R-:W3:Y:S02]  /*4570*/  SYNCS.PHASECHK.TRANS64.TRYWAIT P0, [UR10+0x210], R4 ;  /* 0x00021004ff0075a7 */ /* 0x000ee4000800110a */
[----:B-123--:R-:W-:Y:S05]  /*4580*/  @!P0 BRA `(.L_x_92) ;  /* 0x00000050007c8947 */ /* 0x00efea0003800000 */
.L_x_211:
[----:B------:R-:W-:Y:S01]  /*4590*/  UMOV UR19, UR20 ;  /* 0x0000001400137c82 */ /* 0x000fe20008000000 */
[----:B------:R-:W-:Y:S05]  /*45a0*/  BRA.U !UP0, `(.L_x_93) ;  /* 0x0000000108987547 */ /* 0x000fea000b800000 */
[----:B------:R-:W-:Y:S02]  /*45b0*/  UIADD3 UR19, UPT, UPT, UR23, UR20, URZ ;  /* 0x0000001417137290 */ /* 0x000fe4000fffe0ff */
[----:B------:R-:W-:Y:S01]  /*45c0*/  UPLOP3.LUT UP3, UPT, UPT, UPT, UPT, 0x40, 0x4 ;  /* 0x000000000004789c */ /* 0x000fe20003f6e870 */
[----:B------:R-:W-:Y:S01]  /*45d0*/  UMOV UR18, UR7 ;  /* 0x0000000700127c82 */ /* 0x000fe20008000000 */
[----:B------:R-:W-:-:S09]  /*45e0*/  UMOV UR17, UR21 ;  /* 0x0000001500117c82 */ /* 0x000fd20008000000 */
.L_x_96:
[----:B--2---:R-:W-:Y:S01]  /*45f0*/  ULEA UR9, UR17, UR8, 0x3 ;  /* 0x0000000811097291 */ /* 0x004fe2000f8e18ff */
[----:B---3--:R-:W-:Y:S11]  /*4600*/  @P2 BRA `(.L_x_94) ;  /* 0x00000000000c2947 */ /* 0x008ff60003800000 */
[----:B-1----:R-:W-:Y:S04]  /*4610*/  SHF.L.U32 R4, R2, 0x1f, RZ ;  /* 0x0000001f02047819 */ /* 0x002fe800000006ff */
[----:B------:R-:W1:Y:S02]  /*4620*/  SYNCS.PHASECHK.TRANS64.TRYWAIT P0, [UR9], R4 ;  /* 0x00000004ff0075a7 */ /* 0x000e640008001109 */
[----:B-1----:R-:W-:Y:S05]  /*4630*/  @!P0 BRA `(.L_x_95) ;  /* 0x0000005000688947 */ /* 0x002fea0003800000 */
.L_x_94:
[----:B------:R-:W-:Y:S01]  /*4640*/  UISETP.NE.AND UP0, UPT, UR18, 0x1, UPT ;  /* 0x000000011200788c */ /* 0x000fe2000bf05270 */
[----:B------:R-:W-:Y:S01]  /*4650*/  PLOP3.LUT P2, PT, PT, PT, PT, 0x80, 0x8 ;  /* 0x000000000008781c */ /* 0x000fe20003f4f070 */
[----:B------:R-:W-:Y:S02]  /*4660*/  UIADD3 UR21, UPT, UPT, UR17, 0x1, URZ ;  /* 0x0000000111157890 */ /* 0x000fe4000fffe0ff */
[----:B------:R-:W-:Y:S02]  /*4670*/  ULEA UR30, UR17, UR15, 0x8 ;  /* 0x0000000f111e7291 */ /* 0x000fe4000f8e40ff */
[----:B------:R-:W-:Y:S01]  /*4680*/  UISETP.NE.AND UP1, UPT, UR21, 0x1a, UPT ;  /* 0x0000001a1500788c */ /* 0x000fe2000bf25270 */
[----:B------:R-:W-:Y:S01]  /*4690*/  PLOP3.LUT P0, PT, PT, PT, UP0, 0x80, 0x8 ;  /* 0x000000000008781c */ /* 0x000fe20003f0f008 */
[----:B------:R-:W-:Y:S02]  /*46a0*/  ULEA UR32, UR17, UR14, 0x8 ;  /* 0x0000000e11207291 */ /* 0x000fe4000f8e40ff */
[----:B------:R-:W-:Y:S02]  /*46b0*/  USEL UR16, URZ, 0x1, UP1 ;  /* 0x00000001ff107887 */ /* 0x000fe40008800000 */
[----:B------:R-:W-:Y:S02]  /*46c0*/  USEL UR21, UR21, URZ, UP1 ;  /* 0x000000ff15157287 */ /* 0x000fe40008800000 */
[----:B------:R-:W-:Y:S02]  /*46d0*/  UIADD3 UR36, UPT, UPT, UR30, 0x2, URZ ;  /* 0x000000021e247890 */ /* 0x000fe4000fffe0ff */
[----:B------:R-:W-:Y:S01]  /*46e0*/  @UP0 ULEA UR6, UR21, UR8, 0x3 ;  /* 0x0000000815060291 */ /* 0x000fe2000f8e18ff */
[----:B------:R-:W-:Y:S01]  /*46f0*/  LOP3.LUT R2, R2, UR16, RZ, 0x3c, !PT ;  /* 0x0000001002027c12 */ /* 0x000fe2000f8e3cff */
[----:B------:R-:W-:Y:S02]  /*4700*/  UIADD3 UR34, UPT, UPT, UR32, 0x2, URZ ;  /* 0x0000000220227890 */ /* 0x000fe4000fffe0ff */
[----:B------:R-:W-:Y:S01]  /*4710*/  UIADD3 UR9, UPT, UPT, UR9, 0xd0, URZ ;  /* 0x000000d009097890 */ /* 0x000fe2000fffe0ff */
[----:B-1----:R-:W-:Y:S01]  /*4720*/  @P0 SHF.L.U32 R0, R2, 0x1f, RZ ;  /* 0x0000001f02000819 */ /* 0x002fe200000006ff */
[----:B------:R-:W-:Y:S01]  /*4730*/  UMOV UR31, 0x80004020 ;  /* 0x80004020001f7882 */ /* 0x000fe20000000000 */
[----:B------:R-:W-:Y:S01]  /*4740*/  UMOV UR33, 0x80004020 ;  /* 0x8000402000217882 */ /* 0x000fe20000000000 */
[----:B------:R-:W-:Y:S01]  /*4750*/  UMOV UR37, 0x80004020 ;  /* 0x8000402000257882 */ /* 0x000fe20000000000 */
[----:B------:R2:W3:Y:S01]  /*4760*/  @P0 SYNCS.PHASECHK.TRANS64.TRYWAIT P2, [UR6], R0 ;  /* 0x00000000ff0005a7 */ /* 0x0004e20008041106 */
[----:B------:R-:W-:Y:S01]  /*4770*/  UIADD3 UR20, UPT, UPT, UR20, 0x1, URZ ;  /* 0x0000000114147890 */ /* 0x000fe2000fffe0ff */
[----:B------:R2:W-:Y:S01]  /*4780*/  UTCQMMA.2CTA gdesc[UR32], gdesc[UR30], tmem[UR11], tmem[UR28], idesc[UR29], UP3 ;  /* 0x00ff1c1e200075ea */ /* 0x0005e20009a0030b */
[----:B------:R-:W-:Y:S02]  /*4790*/  UIADD3 UR18, UPT, UPT, UR18, -0x1, URZ ;  /* 0xffffffff12127890 */ /* 0x000fe4000fffe0ff */
[----:B------:R-:W-:Y:S02]  /*47a0*/  UISETP.NE.AND UP0, UPT, UR20, UR19, UPT ;  /* 0x000000131400728c */ /* 0x000fe4000bf05270 */
[----:B------:R-:W-:Y:S01]  /*47b0*/  UPLOP3.LUT UP3, UPT, UPT, UPT, UPT, 0x80, 0x8 ;  /* 0x000000000008789c */ /* 0x000fe20003f6f070 */
[----:B------:R-:W-:Y:S01]  /*47c0*/  UMOV UR35, 0x80004020 ;  /* 0x8000402000237882 */ /* 0x000fe20000000000 */
[----:B------:R-:W-:Y:S01]  /*47d0*/  UMOV UR17, UR21 ;  /* 0x0000001500117c82 */ /* 0x000fe20008000000 */
[----:B------:R2:W-:Y:S01]  /*47e0*/  UTCQMMA.2CTA gdesc[UR34], gdesc[UR36], tmem[UR11], tmem[UR26], idesc[UR27], UPT ;  /* 0x00ff1a24220075ea */ /* 0x0005e2000ba0030b */
[----:B------:R2:W-:Y:S03]  /*47f0*/  UTCBAR.2CTA.MULTICAST [UR9], URZ, UR13 ;  /* 0x000000ff090073e9 */ /* 0x0005e6000820080d */
[----:B------:R-:W-:Y:S05]  /*4800*/  BRA.U UP0, `(.L_x_96) ;  /* 0xfffffffd00787547 */ /* 0x000fea000b83ffff */
.L_x_93:
[----:B------:R-:W-:Y:S01]  /*4810*/  UIADD3 UR10, UPT, UPT, UR10, 0x1f0, URZ ;  /* 0x000001f00a0a7890 */ /* 0x000fe2000fffe0ff */
[----:B------:R-:W-:-:S08]  /*4820*/  UMOV UR20, UR19 ;  /* 0x0000001300147c82 */ /* 0x000fd00008000000 */
[----:B------:R4:W-:Y:S01]  /*4830*/  UTCBAR.2CTA.MULTICAST [UR10], URZ, UR12 ;  /* 0x000000ff0a0073e9 */ /* 0x0009e2000820080c */
[----:B------:R-:W-:Y:S02]  /*4840*/  NOP ;  /* 0x0000000000007918 */ /* 0x000fe40000000000 */
.L_x_91:
[----:B------:R-:W-:Y:S01]  /*4850*/  UIADD3 UR22, UPT, UPT, UR22, 0x1, URZ ;  /* 0x0000000116167890 */ /* 0x000fe2000fffe0ff */
[----:B------:R-:W-:-:S03]  /*4860*/  ISETP.NE.AND P0, PT, R8, 0x2, PT ;  /* 0x000000020800780c */ /* 0x000fc60003f05270 */
[----:B------:R-:W-:Y:S01]  /*4870*/  UISETP.NE.AND UP0, UPT, UR22, 0x4, UPT ;  /* 0x000000041600788c */ /* 0x000fe2000bf05270 */
[----:B-12---:R-:W-:Y:S02]  /*4880*/  SEL R0, RZ, 0x1, P0 ;  /* 0x00000001ff007807 */ /* 0x006fe40000000000 */
[----:B------:R-:W-:Y:S01]  /*4890*/  SEL R8, R8, RZ, P0 ;  /* 0x000000ff08087207 */ /* 0x000fe20000000000 */
[----:B------:R-:W-:Y:S01]  /*48a0*/  USEL UR6, URZ, 0x1, UP0 ;  /* 0x00000001ff067887 */ /* 0x000fe20008000000 */
[----:B------:R-:W-:Y:S01]  /*48b0*/  LOP3.LUT R3, R3, R0, RZ, 0x3c, !PT ;  /* 0x0000000003037212 */ /* 0x000fe200078e3cff */
[----:B------:R-:W-:-:S04]  /*48c0*/  USEL UR22, UR22, URZ, UP0 ;  /* 0x000000ff16167287 */ /* 0x000fc80008000000 */
[----:B------:R-:W-:Y:S01]  /*48d0*/  LOP3.LUT R9, R9, UR6, RZ, 0x3c, !PT ;  /* 0x0000000609097c12 */ /* 0x000fe2000f8e3cff */
[----:B------:R-:W-:Y:S07]  /*48e0*/  @P1 BRA `(.L_x_97) ;  /* 0xfffffff800b01947 */ /* 0x000fee000383ffff */
[----:B------:R-:W1:Y:S01]  /*48f0*/  S2UR UR6, SR_CgaCtaId ;  /* 0x00000000000679c3 */ /* 0x000e620000008800 */
[----:B------:R-:W-:Y:S01]  /*4900*/  ELECT P0, URZ, PT ;  /* 0x0000000000ff782f */ /* 0x000fe20003800000 */
[----:B------:R-:W-:Y:S01]  /*4910*/  HFMA2 R0, -RZ, RZ, 0, 5.9604644775390625e-08 ;  /* 0x00000001ff007431 */ /* 0x000fe200000001ff */
[----:B------:R-:W-:-:S05]  /*4920*/  UMOV UR7, 0x40 ;  /* 0x0000004000077882 */ /* 0x000fca0000000000 */
[----:B------:R-:W-:Y:S01]  /*4930*/  UVIRTCOUNT.DEALLOC.SMPOOL 0x80 ;  /* 0x000000800000784c */ /* 0x000fe20000000000 */
[----:B------:R-:W-:Y:S02]  /*4940*/  UISETP.NE.AND UP0, UPT, UR5, URZ, UPT ;  /* 0x000000ff0500728c */ /* 0x000fe4000bf05270 */
[----:B-1----:R-:W-:-:S09]  /*4950*/  ULEA UR6, UR6, UR7, 0x18 ;  /* 0x0000000706067291 */ /* 0x002fd2000f8ec0ff */
[----:B------:R1:W-:Y:S01]  /*4960*/  @P0 STS.U8 [UR6+0x1c], R0 ;  /* 0x00001c00ff000988 */ /* 0x0003e20008000006 */
[----:B------:R-:W-:Y:S05]  /*4970*/  BRA.U UP0, `(.L_x_98) ;  /* 0x0000000100a07547 */ /* 0x000fea000b800000 */
[----:B------:R-:W-:Y:S01]  /*4980*/  UIADD3 UR5, UPT, UPT, UR8, 0x210, URZ ;  /* 0x0000021008057890 */ /* 0x000fe2000fffe0ff */
[----:B------:R-:W-:-:S03]  /*4990*/  SHF.L.U32 R2, R9, 0x1f, RZ ;  /* 0x0000001f09027819 */ /* 0x000fc600000006ff */
[----:B------:R-:W-:-:S09]  /*49a0*/  ULEA UR7, UR22, UR5, 0x3 ;  /* 0x0000000516077291 */ /* 0x000fd2000f8e18ff */
[----:B------:R-:W2:Y:S02]  /*49b0*/  SYNCS.PHASECHK.TRANS64.TRYWAIT P0, [UR7], R2 ;  /* 0x00000002ff0075a7 */ /* 0x000ea40008001107 */
[----:B--2---:R-:W-:Y:S05]  /*49c0*/  @!P0 BRA `(.L_x_99) ;  /* 0x0000004c009c8947 */ /* 0x004fea0003800000 */
.L_x_214:
[----:B------:R-:W-:-:S04]  /*49d0*/  UIADD3 UR9, UPT, UPT, UR22, 0x1, URZ ;  /* 0x0000000116097890 */ /* 0x000fc8000fffe0ff */
[----:B------:R-:W-:-:S04]  /*49e0*/  UISETP.NE.AND UP1, UPT, UR9, 0x4, UPT ;  /* 0x000000040900788c */ /* 0x000fc8000bf25270 */
[----:B----4-:R-:W-:Y:S02]  /*49f0*/  USEL UR10, URZ, 0x1, UP1 ;  /* 0x00000001ff0a7887 */ /* 0x010fe40008800000 */
[----:B------:R-:W-:-:S04]  /*4a00*/  USEL UR9, UR9, URZ, UP1 ;  /* 0x000000ff09097287 */ /* 0x000fc80008800000 */
[----:B------:R-:W-:Y:S01]  /*4a10*/  ULEA UR7, UR9, UR5, 0x3 ;  /* 0x0000000509077291 */ /* 0x000fe2000f8e18ff */
[----:B-1----:R-:W-:-:S04]  /*4a20*/  LOP3.LUT R2, R9, UR10, RZ, 0x3c, !PT ;  /* 0x0000000a09027c12 */ /* 0x002fc8000f8e3cff */
[----:B------:R-:W-:-:S04]  /*4a30*/  SHF.L.U32 R3, R2, 0x1f, RZ ;  /* 0x0000001f02037819 */ /* 0x000fc800000006ff */
[----:B------:R-:W1:Y:S02]  /*4a40*/  SYNCS.PHASECHK.TRANS64.TRYWAIT P0, [UR7], R3 ;  /* 0x00000003ff0075a7 */ /* 0x000e640008001107 */
[----:B-1----:R-:W-:Y:S05]  /*4a50*/  @!P0 BRA `(.L_x_100) ;  /* 0x0000004c00908947 */ /* 0x002fea0003800000 */
.L_x_216:
        /* <DEDUP_REMOVED lines=9> */
.L_x_218:
[----:B------:R-:W-:-:S04]  /*4af0*/  UIADD3 UR9, UPT, UPT, UR9, 0x1, URZ ;  /* 0x0000000109097890 */ /* 0x000fc8000fffe0ff */
[----:B------:R-:W-:-:S04]  /*4b00*/  UISETP.NE.AND UP1, UPT, UR9, 0x4, UPT ;  /* 0x000000040900788c */ /* 0x000fc8000bf25270 */
[----:B------:R-:W-:Y:S02]  /*4b10*/  USEL UR7, URZ, 0x1, UP1 ;  /* 0x00000001ff077887 */ /* 0x000fe40008800000 */
[----:B------:R-:W-:-:S04]  /*4b20*/  USEL UR9, UR9, URZ, UP1 ;  /* 0x000000ff09097287 */ /* 0x000fc80008800000 */
[----:B------:R-:W-:Y:S01]  /*4b30*/  ULEA UR9, UR9, UR5, 0x3 ;  /* 0x0000000509097291 */ /* 0x000fe2000f8e18ff */
[----:B------:R-:W-:-:S04]  /*4b40*/  LOP3.LUT R2, R2, UR7, RZ, 0x3c, !PT ;  /* 0x0000000702027c12 */ /* 0x000fc8000f8e3cff */
[----:B------:R-:W-:Y:S01]  /*4b50*/  SHF.L.U32 R2, R2, 0x1f, RZ ;  /* 0x0000001f02027819 */ /* 0x000fe200000006ff */
[----:B-1----:R-:W-:-:S04]  /*4b60*/  IMAD.U32 R0, RZ, RZ, UR9 ;  /* 0x00000009ff007e24 */ /* 0x002fc8000f8e00ff */
[----:B------:R1:W2:Y:S03]  /*4b70*/  SYNCS.PHASECHK.TRANS64.TRYWAIT P0, [R0+URZ], R2 ;  /* 0x00000002000075a7 */ /* 0x0002a600080011ff */
[----:B--2---:R-:W-:Y:S05]  /*4b80*/  @!P0 NANOSLEEP.SYNCS 0x989680 ;  /* 0x009896800000895d */ /* 0x004fea0003900000 */
[----:B------:R-:W2:Y:S02]  /*4b90*/  @!P0 SYNCS.PHASECHK.TRANS64 P0, [R0+URZ], R2 ;  /* 0x00000002000085a7 */ /* 0x000ea400080010ff */
[----:B--2---:R-:W-:Y:S05]  /*4ba0*/  @P0 BRA `(.L_x_102) ;  /* 0x0000000000200947 */ /* 0x004fea0003800000 */
.L_x_103:
[----:B--2---:R2:W4:Y:S02]  /*4bb0*/  SYNCS.PHASECHK.TRANS64.TRYWAIT P0, [R0+URZ], R2 ;  /* 0x00000002000075a7 */ /* 0x00452400080011ff */
[----:B----4-:R-:W-:Y:S05]  /*4bc0*/  @!P0 NANOSLEEP.SYNCS 0x989680 ;  /* 0x009896800000895d */ /* 0x010fea0003900000 */
[----:B------:R-:W4:Y:S02]  /*4bd0*/  @!P0 SYNCS.PHASECHK.TRANS64 P0, [R0+URZ], R2 ;  /* 0x00000002000085a7 */ /* 0x000f2400080010ff */
[----:B----4-:R-:W-:Y:S05]  /*4be0*/  @!P0 BRA `(.L_x_103) ;  /* 0xfffffffc00f08947 */ /* 0x010fea000383ffff */
[----:B------:R-:W-:Y:S05]  /*4bf0*/  BRA `(.L_x_102) ;  /* 0x00000000000c7947 */ /* 0x000fea0003800000 */
.L_x_98:
[----:B------:R-:W-:-:S04]  /*4c00*/  UIADD3 UR5, UPT, UPT, UR8, 0x250, URZ ;  /* 0x0000025008057890 */ /* 0x000fc8000fffe0ff */
[----:B------:R-:W-:-:S09]  /*4c10*/  UPRMT UR5, UR4, 0x654, UR5 ;  /* 0x0000065404057896 */ /* 0x000fd20008000005 */
[----:B------:R-:W-:Y:S03]  /*4c20*/  SYNCS.ARRIVE.TRANS64.RED.A1T0 RZ, [UR5], RZ ;  /* 0x000000ffffff79a7 */ /* 0x000fe60008100405 */
.L_x_102:
[----:B-12---:R-:W-:Y:S01]  /*4c30*/  SHF.L.U32 R2, RZ, 0x1f, RZ ;  /* 0x0000001fff027819 */ /* 0x006fe200000006ff */
[----:B------:R-:W-:Y:S01]  /*4c40*/  UIADD3 UR5, UPT, UPT, UR8, 0x250, URZ ;  /* 0x0000025008057890 */ /* 0x000fe2000fffe0ff */
[----:B------:R-:W-:Y:S02]  /*4c50*/  PLOP3.LUT P0, PT, PT, PT, UP0, 0x80, 0x8 ;  /* 0x000000000008781c */ /* 0x000fe40003f0f008 */
[----:B------:R-:W1:Y:S02]  /*4c60*/  SYNCS.PHASECHK.TRANS64.TRYWAIT P1, [UR8+0x250], R2 ;  /* 0x00025002ff0075a7 */ /* 0x000e640008021108 */
[----:B-1----:R-:W-:Y:S09]  /*4c70*/  @!P1 BRA `(.L_x_104) ;  /* 0x0000004c00389947 */ /* 0x002ff20003800000 */
.L_x_220:
[----:B------:R-:W-:Y:S01]  /*4c80*/  @!UP0 UPRMT UR5, UR4, 0x654, UR5 ;  /* 0x0000065404058896 */ /* 0x000fe20008000005 */
[----:B------:R-:W-:Y:S02]  /*4c90*/  UMOV UR8, 0xffff ;  /* 0x0000ffff00087882 */ /* 0x000fe40000000000 */
[----:B------:R-:W-:-:S06]  /*4ca0*/  UMOV UR4, 0x1 ;  /* 0x0000000100047882 */ /* 0x000fcc0000000000 */
[----:B------:R-:W-:Y:S01]  /*4cb0*/  @!P0 SYNCS.ARRIVE.TRANS64.RED.A1T0 RZ, [UR5], RZ ;  /* 0x000000ffffff89a7 */ /* 0x000fe20008100405 */
[----:B------:R-:W-:Y:S01]  /*4cc0*/  NOP ;  /* 0x0000000000007918 */ /* 0x000fe20000000000 */
[----:B-1----:R-:W1:Y:S01]  /*4cd0*/  LDS R0, [UR6+0x14] ;  /* 0x00001406ff007984 */ /* 0x002e620008000800 */
[----:B------:R-:W-:-:S04]  /*4ce0*/  ULOP3.LUT UR5, UR24, 0xffff, URZ, 0xc0, !UPT ;  /* 0x0000ffff18057892 */ /* 0x000fc8000f8ec0ff */
[----:B------:R-:W-:-:S04]  /*4cf0*/  USHF.R.U32.HI UR5, URZ, 0x5, UR5 ;  /* 0x00000005ff057899 */ /* 0x000fc80008011605 */
[----:B------:R-:W-:Y:S02]  /*4d00*/  USHF.L.U32 UR8, UR8, UR5, URZ ;  /* 0x0000000508087299 */ /* 0x000fe400080006ff */
[----:B------:R-:W-:-:S04]  /*4d10*/  USHF.L.U32 UR4, UR4, UR5, URZ ;  /* 0x0000000504047299 */ /* 0x000fc800080006ff */
[----:B-1----:R-:W-:-:S04]  /*4d20*/  LOP3.LUT R0, R0, UR8, RZ, 0xc0, !PT ;  /* 0x0000000800007c12 */ /* 0x002fc8000f8ec0ff */
[----:B------:R-:W-:-:S13]  /*4d30*/  ISETP.NE.AND P0, PT, R0, UR8, PT ;  /* 0x0000000800007c0c */ /* 0x000fda000bf05270 */
[----:B------:R-:W-:Y:S05]  /*4d40*/  @P0 BRA `(.L_x_105) ;  /* 0x0000000000580947 */ /* 0x000fea0003800000 */
[----:B------:R-:W1:Y:S02]  /*4d50*/  LDS R0, [UR6+0x18] ;  /* 0x00001806ff007984 */ /* 0x000e640008000800 */
[----:B-1----:R-:W-:-:S04]  /*4d60*/  LOP3.LUT R0, R0, UR4, RZ, 0xc0, !PT ;  /* 0x0000000400007c12 */ /* 0x002fc8000f8ec0ff */
[----:B------:R-:W-:-:S13]  /*4d70*/  ISETP.NE.AND P0, PT, R0, UR4, PT ;  /* 0x0000000400007c0c */ /* 0x000fda000bf05270 */
[----:B------:R-:W-:Y:S05]  /*4d80*/  @P0 BRA `(.L_x_106) ;  /* 0x00000000003c0947 */ /* 0x000fea0003800000 */
[----:B------:R-:W1:Y:S01]  /*4d90*/  S2R R2, SR_LANEID ;  /* 0x0000000000027919 */ /* 0x000e620000000000 */
[----:B------:R-:W-:Y:S01]  /*4da0*/  ULOP3.LUT UR8, URZ, UR8, URZ, 0x33, !UPT ;  /* 0x00000008ff087292 */ /* 0x000fe2000f8e33ff */
[----:B------:R-:W-:Y:S02]  /*4db0*/  VOTEU.ANY UR7, UPT, PT ;  /* 0x0000000000077886 */ /* 0x000fe400038e0100 */
[----:B------:R-:W-:-:S03]  /*4dc0*/  UFLO.U32 UR7, UR7 ;  /* 0x00000007000772bd */ /* 0x000fc600080e0000 */
[----:B------:R-:W-:-:S04]  /*4dd0*/  IMAD.U32 R0, RZ, RZ, UR8 ;  /* 0x00000008ff007e24 */ /* 0x000fc8000f8e00ff */
[----:B------:R2:W3:Y:S02]  /*4de0*/  REDUX UR5, R0 ;  /* 0x00000000000573c4 */ /* 0x0004e40000000000 */
[----:B------:R1:W-:Y:S02]  /*4df0*/  UTCATOMSWS.AND URZ, UR8 ;  /* 0x0000000800ff79e3 */ /* 0x0003e40008000000 */
[----:B-1----:R-:W-:Y:S02]  /*4e00*/  ISETP.EQ.U32.AND P0, PT, R2, UR7, PT ;  /* 0x0000000702007c0c */ /* 0x002fe4000bf02070 */
[----:B--2---:R-:W-:Y:S02]  /*4e10*/  LOP3.LUT R0, RZ, UR4, RZ, 0x33, !PT ;  /* 0x00000004ff007c12 */ /* 0x004fe4000f8e33ff */
[----:B---3--:R-:W-:Y:S02]  /*4e20*/  MOV R2, UR5 ;  /* 0x0000000500027c02 */ /* 0x008fe40008000f00 */
[----:B------:R-:W1:Y:S07]  /*4e30*/  REDUX UR4, R0 ;  /* 0x00000000000473c4 */ /* 0x000e6e0000000000 */
[----:B------:R2:W-:Y:S01]  /*4e40*/  @P0 ATOMS.AND RZ, [UR6+0x14], R2 ;  /* 0x00001402ffff098c */ /* 0x0005e2000a800006 */
[----:B-1----:R-:W-:-:S05]  /*4e50*/  IMAD.U32 R0, RZ, RZ, UR4 ;  /* 0x00000004ff007e24 */ /* 0x002fca000f8e00ff */
[----:B------:R2:W-:Y:S01]  /*4e60*/  @P0 ATOMS.AND RZ, [UR6+0x18], R0 ;  /* 0x00001800ffff098c */ /* 0x0005e2000a800006 */
[----:B------:R-:W-:Y:S05]  /*4e70*/  BRA `(.L_x_107) ;  /* 0x0000000000147947 */ /* 0x000fea0003800000 */
.L_x_106:
[----:B------:R-:W-:Y:S02]  /*4e80*/  MOV R2, 0x4ea0 ;  /* 0x00004ea000027802 */ /* 0x000fe40000000f00 */
[----:B---345:R-:W-:Y:S05]  /*4e90*/  CALL.REL.NOINC `($__internal_0_$__cuda_sm10x_tcgen05_guardrail_trap_col_being_dealloced_not_returned_by_alloc) ;  /* 0x0000004c008c7944 */ /* 0x038fea0003c00000 */
[----:B------:R-:W-:Y:S05]  /*4ea0*/  BRA `(.L_x_107) ;  /* 0x0000000000087947 */ /* 0x000fea0003800000 */
.L_x_105:
[----:B------:R-:W-:Y:S02]  /*4eb0*/  MOV R2, 0x4ed0 ;  /* 0x00004ed000027802 */ /* 0x000fe40000000f00 */
[----:B---345:R-:W-:Y:S05]  /*4ec0*/  CALL.REL.NOINC `($__internal_2_$__cuda_sm10x_tcgen05_guardrail_trap_unallocated_columns_being_dealloced) ;  /* 0x0000004c00987944 */ /* 0x038fea0003c00000 */
.L_x_107:
[----:B------:R-:W-:Y:S01]  /*4ed0*/  NOP ;  /* 0x0000000000007918 */ /* 0x000fe20000000000 */
[----:B----4-:R-:W-:Y:S05]  /*4ee0*/  EXIT ;  /* 0x000000000000794d */ /* 0x010fea0003800000 */
.L_x_78:
[----:B------:R-:W-:-:S09]  /*4ef0*/  UISETP.NE.OR UP5, UPT, UR10, 0x3, !UP5 ;  /* 0x000000030a00788c */ /* 0x000fd2000efa5670 */
[----:B------:R-:W-:Y:S05]  /*4f00*/  BRA.U UP5, `(.L_x_108) ;  /* 0x0000000d05707547 */ /* 0x000fea000b800000 */
[----:B------:R-:W1:Y:S01]  /*4f10*/  LDC R0, c[0x0][0xb30] ;  /* 0x0002cc00ff007b82 */ /* 0x000e620000000800 */
[----:B------:R-:W2:Y:S01]  /*4f20*/  LDCU.64 UR8, c[0x0][0x888] ;  /* 0x00011100ff0877ac */ /* 0x000ea20008000a00 */
[----:B------:R-:W-:Y:S02]  /*4f30*/  HFMA2 R27, -RZ, RZ, 0, 0 ;  /* 0x00000000ff1b7431 */ /* 0x000fe400000001ff */
[----:B------:R-:W-:Y:S01]  /*4f40*/  IMAD.MOV.U32 R29, RZ, RZ, 0x1 ;  /* 0x00000001ff1d7424 */ /* 0x000fe200078e00ff */
[----:B------:R-:W-:Y:S01]  /*4f50*/  MOV R25, 0x1000 ;  /* 0x0000100000197802 */ /* 0x000fe20000000f00 */
[----:B------:R-:W3:Y:S01]  /*4f60*/  LDCU.64 UR4, c[0x0][0x890] ;  /* 0x00011200ff0477ac */ /* 0x000ee20008000a00 */
[----:B------:R-:W-:Y:S01]  /*4f70*/  IMAD.MOV.U32 R28, RZ, RZ, RZ ;  /* 0x000000ffff1c7224 */ /* 0x000fe200078e00ff */
[----:B------:R-:W4:Y:S01]  /*4f80*/  LDC R24, c[0x0][0x370] ;  /* 0x0000dc00ff187b82 */ /* 0x000f220000000800 */
[----:B------:R-:W-:Y:S01]  /*4f90*/  UMOV UR6, 0x400 ;  /* 0x0000040000067882 */ /* 0x000fe20000000000 */
[----:B------:R-:W-:-:S02]  /*4fa0*/  UPLOP3.LUT UP1, UPT, UPT, UPT, UPT, 0x40, 0x4 ;  /* 0x000000000004789c */ /* 0x000fc40003f2e870 */
[----:B------:R-:W-:-:S04]  /*4fb0*/  ULEA UR6, UR37, UR6, 0x18 ;  /* 0x0000000625067291 */ /* 0x000fc8000f8ec0ff */
[----:B------:R-:W4:Y:S01]  /*4fc0*/  LDC R3, c[0x0][0xb0c] ;  /* 0x0002c300ff037b82 */ /* 0x000f220000000800 */
[----:B------:R-:W-:Y:S02]  /*4fd0*/  UIADD3 UR13, UPT, UPT, UR6, 0x1a8, URZ ;  /* 0x000001a8060d7890 */ /* 0x000fe4000fffe0ff */
[----:B--2---:R-:W-:Y:S02]  /*4fe0*/  UISETP.NE.U32.AND UP3, UPT, UR8, URZ, UPT ;  /* 0x000000ff0800728c */ /* 0x004fe4000bf65070 */
[----:B------:R-:W-:Y:S02]  /*4ff0*/  UIADD3 UR25, UPT, UPT, UR6, 0x1a0, URZ ;  /* 0x000001a006197890 */ /* 0x000fe4000fffe0ff */
[----:B---3--:R-:W-:Y:S01]  /*5000*/  UISETP.NE.U32.AND UP4, UPT, UR4, URZ, UPT ;  /* 0x000000ff0400728c */ /* 0x008fe2000bf85070 */
[----:B------:R-:W2:Y:S01]  /*5010*/  LDC R18, c[0x0][0xb20] ;  /* 0x0002c800ff127b82 */ /* 0x000ea20000000800 */
[----:B-1----:R-:W-:Y:S01]  /*5020*/  ISETP.NE.AND P1, PT, R0, 0x1, PT ;  /* 0x000000010000780c */ /* 0x002fe20003f25270 */
[----:B------:R-:W-:-:S02]  /*5030*/  UISETP.NE.AND.EX UP3, UPT, UR9, URZ, UPT, UP3 ;  /* 0x000000ff0900728c */ /* 0x000fc4000bf65330 */
[----:B------:R-:W-:Y:S02]  /*5040*/  UPRMT UR13, UR37, 0x654, UR13 ;  /* 0x00000654250d7896 */ /* 0x000fe4000800000d */
[----:B------:R-:W-:Y:S02]  /*5050*/  UISETP.NE.AND.EX UP4, UPT, UR5, URZ, UPT, UP4 ;  /* 0x000000ff0500728c */ /* 0x000fe4000bf85340 */
[----:B------:R-:W1:Y:S08]  /*5060*/  LDC.64 R30, c[0x0][0x348] ;  /* 0x0000d200ff1e7b82 */ /* 0x000e700000000a00 */
[----:B------:R-:W3:Y:S08]  /*5070*/  LDC.64 R16, c[0x0][0xb10] ;  /* 0x0002c400ff107b82 */ /* 0x000ef00000000a00 */
[----:B------:R-:W1:Y:S08]  /*5080*/  LDC.64 R6, c[0x0][0xb18] ;  /* 0x0002c600ff067b82 */ /* 0x000e700000000a00 */
[----:B------:R-:W1:Y:S08]  /*5090*/  LDC.64 R4, c[0x0][0xb28] ;  /* 0x0002ca00ff047b82 */ /* 0x000e700000000a00 */
[----:B--2-4-:R-:W1:Y:S02]  /*50a0*/  LDC R19, c[0x0][0x374] ;  /* 0x0000dd00ff137b82 */ /* 0x014e640000000800 */
.L_x_117:
[C---:B------:R-:W-:Y:S02]  /*50b0*/  LEA R0, R28.reuse, UR6, 0x3 ;  /* 0x000000061c007c11 */ /* 0x040fe4000f8e18ff */
[----:B------:R-:W-:Y:S02]  /*50c0*/  SHF.L.U32 R2, R27, 0x1f, RZ ;  /* 0x0000001f1b027819 */ /* 0x000fe400000006ff */
[----:B------:R-:W-:Y:S02]  /*50d0*/  LEA R20, R28, UR6, 0x4 ;  /* 0x000000061c147c11 */ /* 0x000fe4000f8e20ff */
[----:B--2---:R-:W2:Y:S02]  /*50e0*/  SYNCS.PHASECHK.TRANS64.TRYWAIT P0, [R0+URZ+0x1d0], R2 ;  /* 0x0001d002000075a7 */ /* 0x004ea400080011ff */
[----:B--2---:R-:W-:Y:S05]  /*50f0*/  @!P0 BRA `(.L_x_109) ;  /* 0x0000004800308947 */ /* 0x004fea0003800000 */
.L_x_221:
[----:B------:R-:W-:Y:S01]  /*5100*/  ISETP.GE.AND P0, PT, R40, 0x1, PT ;  /* 0x000000012800780c */ /* 0x000fe20003f06270 */
[----:B------:R-:W4:Y:S01]  /*5110*/  LDS.128 R20, [R20+0x260] ;  /* 0x0002600014147984 */ /* 0x000f220000000c00 */
[----:B--2---:R-:W-:Y:S01]  /*5120*/  VIADD R0, R0, 0x1e0 ;  /* 0x000001e000007836 */ /* 0x004fe20000000000 */
[----:B------:R-:W-:Y:S01]  /*5130*/  @!PT LDS RZ, [RZ] ;  /* 0x00000000fffff984 */ /* 0x000fe20000000800 */
[----:B------:R-:W-:Y:S01]  /*5140*/  @!PT LDS RZ, [RZ] ;  /* 0x00000000fffff984 */ /* 0x000fe20000000800 */
[----:B------:R-:W-:Y:S01]  /*5150*/  @!PT LDS RZ, [RZ] ;  /* 0x00000000fffff984 */ /* 0x000fe20000000800 */
[----:B------:R-:W-:Y:S01]  /*5160*/  @!PT LDS RZ, [RZ] ;  /* 0x00000000fffff984 */ /* 0x000fe20000000800 */
[----:B------:R2:W-:Y:S06]  /*5170*/  MEMBAR.ALL.CTA ;  /* 0x0000000000007992 */ /* 0x0005ec0000008000 */
[----:B--2---:R-:W2:Y:S01]  /*5180*/  FENCE.VIEW.ASYNC.S ;  /* 0x00000000000073c6 */ /* 0x004ea20000000000 */
[----:B------:R-:W-:Y:S04]  /*5190*/  PRMT R0, RZ, 0x654, R0 ;  /* 0x00000654ff007816 */ /* 0x000fe80000000000 */
[----:B--2---:R2:W-:Y:S01]  /*51a0*/  SYNCS.ARRIVE.TRANS64.RED.A1T0 RZ, [R0+URZ], RZ ;  /* 0x000000ff00ff79a7 */ /* 0x0045e200081004ff */
[----:B----4-:R-:W-:Y:S11]  /*51b0*/  LOP3.LUT P3, RZ, R22, 0x1, RZ, 0xc0, !PT ;  /* 0x0000000116ff7812 */ /* 0x010ff6000786c0ff */
[----:B------:R-:W-:Y:S02]  /*51c0*/  @!UPT UIADD3 URZ, UPT, UPT, URZ, URZ, URZ ;  /* 0x000000fffffff290 */ /* 0x000fe4000fffe0ff */
[----:B------:R-:W-:Y:S02]  /*51d0*/  @P3 MOV R11, R20 ;  /* 0x00000014000b3202 */ /* 0x000fe40000000f00 */
[----:B------:R-:W-:Y:S01]  /*51e0*/  @P3 LOP3.LUT R10, R21, 0xffff, RZ, 0xc0, !PT ;  /* 0x0000ffff150a3812 */ /* 0x000fe200078ec0ff */
[----:B--2---:R-:W-:Y:S06]  /*51f0*/  @!P0 BRA `(.L_x_110) ;  /* 0x0000000000a48947 */ /* 0x004fec0003800000 */
[-C--:B-1----:R-:W-:Y:S01]  /*5200*/  IMAD.HI.U32 R0, R19, R7.reuse, RZ ;  /* 0x0000000713007227 */ /* 0x082fe200078e00ff */
[----:B------:R-:W-:Y:S02]  /*5210*/  ISETP.NE.AND P0, PT, R6, 0x1, PT ;  /* 0x000000010600780c */ /* 0x000fe40003f05270 */
[----:B------:R-:W-:Y:S01]  /*5220*/  ISETP.NE.AND P2, PT, R40, 0x1, PT ;  /* 0x000000012800780c */ /* 0x000fe20003f45270 */
[----:B---3--:R-:W-:Y:S01]  /*5230*/  IMAD.HI.U32 R9, R24, R16, RZ ;  /* 0x0000001018097227 */ /* 0x008fe200078e00ff */
[----:B------:R-:W-:Y:S02]  /*5240*/  SHF.R.U32.HI R0, RZ, R18, R0 ;  /* 0x00000012ff007219 */ /* 0x000fe40000011600 */
[----:B------:R-:W-:Y:S01]  /*5250*/  ISETP.NE.AND P4, PT, R3, 0x1, PT ;  /* 0x000000010300780c */ /* 0x000fe20003f85270 */
[----:B------:R-:W-:Y:S01]  /*5260*/  IMAD.HI.U32 R13, R10, R7, RZ ;  /* 0x000000070a0d7227 */ /* 0x000fe200078e00ff */
[----:B------:R-:W-:Y:S02]  /*5270*/  SHF.R.U32.HI R9, RZ, R17, R9 ;  /* 0x00000011ff097219 */ /* 0x000fe40000011609 */
[----:B------:R-:W-:Y:S01]  /*5280*/  SEL R0, R19, R0, !P0 ;  /* 0x0000000013007207 */ /* 0x000fe20004000000 */
[----:B------:R-:W-:Y:S01]  /*5290*/  IMAD.HI.U32 R12, R11, R16, RZ ;  /* 0x000000100b0c7227 */ /* 0x000fe200078e00ff */
[----:B------:R-:W-:Y:S03]  /*52a0*/  SEL R9, R24, R9, !P4 ;  /* 0x0000000918097207 */ /* 0x000fe60006000000 */
[-C--:B------:R-:W-:Y:S01]  /*52b0*/  IMAD.HI.U32 R8, R0, R4.reuse, RZ ;  /* 0x0000000400087227 */ /* 0x080fe200078e00ff */
[----:B------:R-:W-:Y:S03]  /*52c0*/  SHF.R.U32.HI R12, RZ, R17, R12 ;  /* 0x00000011ff0c7219 */ /* 0x000fe6000001160c */
[----:B------:R-:W-:Y:S01]  /*52d0*/  IMAD.HI.U32 R2, R9, R4, RZ ;  /* 0x0000000409027227 */ /* 0x000fe200078e00ff */
[-C--:B------:R-:W-:Y:S02]  /*52e0*/  @P2 SHF.R.U32.HI R0, RZ, R5.reuse, R8 ;  /* 0x00000005ff002219 */ /* 0x080fe40000011608 */
[----:B------:R-:W-:Y:S02]  /*52f0*/  SHF.R.U32.HI R8, RZ, R18, R13 ;  /* 0x00000012ff087219 */ /* 0x000fe4000001160d */
[----:B------:R-:W-:Y:S01]  /*5300*/  @P2 SHF.R.U32.HI R9, RZ, R5, R2 ;  /* 0x00000005ff092219 */ /* 0x000fe20000011602 */
[----:B------:R-:W-:Y:S01]  /*5310*/  IMAD R0, R40, R0, RZ ;  /* 0x0000000028007224 */ /* 0x000fe200078e02ff */
[----:B------:R-:W-:Y:S02]  /*5320*/  SEL R8, R10, R8, !P0 ;  /* 0x000000080a087207 */ /* 0x000fe40004000000 */
[----:B------:R-:W-:Y:S01]  /*5330*/  SEL R2, R11, R12, !P4 ;  /* 0x0000000c0b027207 */ /* 0x000fe20006000000 */
[----:B------:R-:W-:Y:S01]  /*5340*/  IMAD R12, R40, R9, RZ ;  /* 0x00000009280c7224 */ /* 0x000fe200078e02ff */
[C---:B------:R-:W-:Y:S01]  /*5350*/  ISETP.GE.AND P0, PT, R8.reuse, R0, PT ;  /* 0x000000000800720c */ /* 0x040fe20003f06270 */
[----:B------:R-:W-:Y:S03]  /*5360*/  IMAD.HI.U32 R0, R8, R4, RZ ;  /* 0x0000000408007227 */ /* 0x000fe600078e00ff */
[----:B------:R-:W-:Y:S02]  /*5370*/  ISETP.GE.OR P0, PT, R2, R12, P0 ;  /* 0x0000000c0200720c */ /* 0x000fe40000706670 */
[-C--:B------:R-:W-:Y:S04]  /*5380*/  SHF.R.U32.HI R0, RZ, R5.reuse, R0 ;  /* 0x00000005ff007219 */ /* 0x080fe80000011600 */
[----:B------:R-:W-:Y:S05]  /*5390*/  SEL R13, R8, R0, !P2 ;  /* 0x00000000080d7207 */ /* 0x000fea0005000000 */
[----:B------:R-:W-:Y:S02]  /*53a0*/  IMAD.MOV R12, RZ, RZ, -R13 ;  /* 0x000000ffff0c7224 */ /* 0x000fe400078e0a0d */
[----:B------:R-:W-:Y:S04]  /*53b0*/  @!P0 IMAD.HI.U32 R0, R2, R4, RZ ;  /* 0x0000000402008227 */ /* 0x000fe800078e00ff */
[----:B------:R-:W-:Y:S01]  /*53c0*/  IMAD R12, R40, R12, R8 ;  /* 0x0000000c280c7224 */ /* 0x000fe200078e0208 */
[----:B------:R-:W-:Y:S04]  /*53d0*/  @!P0 SHF.R.U32.HI R0, RZ, R5, R0 ;  /* 0x00000005ff008219 */ /* 0x000fe80000011600 */
[----:B------:R-:W-:Y:S04]  /*53e0*/  @!P0 SEL R0, R2, R0, !P2 ;  /* 0x0000000002008207 */ /* 0x000fe80005000000 */
[----:B------:R-:W-:Y:S01]  /*53f0*/  @!P0 IADD3 R13, PT, PT, R13, -R0, RZ ;  /* 0x800000000d0d8210 */ /* 0x000fe20007ffe0ff */
[----:B------:R-:W-:Y:S01]  /*5400*/  @!P0 IMAD R0, R9, R12, R0 ;  /* 0x0000000c09008224 */ /* 0x000fe200078e0200 */
[----:B------:R-:W-:Y:S01]  /*5410*/  IADD3 R9, PT, PT, -R8, RZ, RZ ;  /* 0x000000ff08097210 */ /* 0x000fe20007ffe1ff */
[--C-:B------:R-:W-:Y:S02]  /*5420*/  IMAD.MOV R12, RZ, RZ, -R2.reuse ;  /* 0x000000ffff0c7224 */ /* 0x100fe400078e0a02 */
[----:B------:R-:W-:Y:S02]  /*5430*/  @!P0 IMAD R8, R13, R40, R2 ;  /* 0x000000280d088224 */ /* 0x000fe400078e0202 */
[----:B------:R-:W-:Y:S02]  /*5440*/  @!P0 IMAD.MOV.U32 R2, RZ, RZ, R0 ;  /* 0x000000ffff028224 */ /* 0x000fe400078e0000 */
[----:B------:R-:W-:Y:S02]  /*5450*/  IMAD R11, R3, R12, R11 ;  /* 0x0000000c030b7224 */ /* 0x000fe400078e020b */
[----:B------:R-:W-:Y:S02]  /*5460*/  IMAD R10, R6, R9, R10 ;  /* 0x00000009060a7224 */ /* 0x000fe400078e020a */
[----:B------:R-:W-:Y:S02]  /*5470*/  IMAD R11, R2, R3, R11 ;  /* 0x00000003020b7224 */ /* 0x000fe400078e020b */
[----:B------:R-:W-:Y:S02]  /*5480*/  IMAD R10, R8, R6, R10 ;  /* 0x00000006080a7224 */ /* 0x000fe400078e020a */
.L_x_110:
[----:B------:R-:W-:Y:S05]  /*5490*/  BRA.U UP1, `(.L_x_111) ;  /* 0x0000000101107547 */ /* 0x000fea000b800000 */
[----:B------:R-:W-:Y:S04]  /*54a0*/  MOV R2, UR7 ;  /* 0x0000000700027c02 */ /* 0x000fe80008000f00 */
[----:B------:R-:W-:Y:S04]  /*54b0*/  SHF.L.U32 R2, R2, 0x1f, RZ ;  /* 0x0000001f02027819 */ /* 0x000fe800000006ff */
[----:B------:R-:W2:Y:S02]  /*54c0*/  SYNCS.PHASECHK.TRANS64.TRYWAIT P0, [UR6+0x1c8], R2 ;  /* 0x0001c802ff0075a7 */ /* 0x000ea40008001106 */
[----:B--2---:R-:W-:Y:S05]  /*54d0*/  @!P0 BRA `(.L_x_112) ;  /* 0x00000044004c8947 */ /* 0x004fea0003800000 */
.L_x_111:
[----:B------:R-:W-:Y:S02]  /*54e0*/  R2UR UR26, R15 ;  /* 0x000000000f1a72ca */ /* 0x000fe400000e0000 */
[----:B------:R-:W-:Y:S02]  /*54f0*/  R2UR UR27, R14 ;  /* 0x000000000e1b72ca */ /* 0x000fe400000e0000 */
[----:B------:R-:W-:Y:S02]  /*5500*/  ISETP.NE.U32.AND P2, PT, RZ, UR4, PT ;  /* 0x00000004ff007c0c */ /* 0x000fe4000bf45070 */
[----:B------:R-:W-:Y:S02]  /*5510*/  SHF.L.U32 R14, R29, 0x1f, RZ ;  /* 0x0000001f1d0e7819 */ /* 0x000fe400000006ff */
[----:B------:R-:W-:Y:S05]  /*5520*/  ISETP.NE.AND.EX P2, PT, RZ, UR5, PT, P2 ;  /* 0x00000005ff007c0c */ /* 0x000fea000bf45320 */
[----:B------:R-:W-:Y:S02]  /*5530*/  USHF.L.U32 UR26, UR26, 0x7, URZ ;  /* 0x000000071a1a7899 */ /* 0x000fe400080006ff */
[----:B------:R-:W-:Y:S01]  /*5540*/  USHF.L.U32 UR27, UR27, 0x6, URZ ;  /* 0x000000061b1b7899 */ /* 0x000fe200080006ff */
[----:B------:R-:W-:Y:S11]  /*5550*/  BRA.U !UP4, `(.L_x_113) ;  /* 0x000000010c347547 */ /* 0x000ff6000b800000 */
[----:B------:R-:W-:Y:S01]  /*5560*/  UPLOP3.LUT UP0, UPT, UPT, UPT, UP3, 0x80, 0x8 ;  /* 0x000000000008789c */ /* 0x000fe20003f0f030 */
[----:B--2---:R-:W-:Y:S02]  /*5570*/  HFMA2 R0, -RZ, RZ, 0, 5.9604644775390625e-08 ;  /* 0x00000001ff007431 */ /* 0x004fe400000001ff */
[----:B------:R-:W-:Y:S03]  /*5580*/  IMAD.MOV.U32 R98, RZ, RZ, 0x1 ;  /* 0x00000001ff627424 */ /* 0x000fe600078e00ff */
[----:B------:R-:W-:Y:S05]  /*5590*/  PLOP3.LUT P0, PT, PT, PT, UP0, 0x80, 0x8 ;  /* 0x000000000008781c */ /* 0x000fea0003f0f008 */
[----:B------:R-:W2:Y:S01]  /*55a0*/  @UP0 LDCU.64 UR10, c[0x0][0x888] ;  /* 0x00011100ff0a07ac */ /* 0x000ea20008000a00 */
[----:B------:R-:W-:Y:S07]  /*55b0*/  @UP0 UIMAD UR8, UR36, UR4, URZ ;  /* 0x00000004240802a4 */ /* 0x000fee000f8e02ff */
[----:B------:R-:W-:Y:S01]  /*55c0*/  @!P0 PRMT R98, R0, 0x7610, R98 ;  /* 0x0000761000628816 */ /* 0x000fe20000000062 */
[----:B--2---:R-:W-:Y:S03]  /*55d0*/  @UP0 UIMAD.WIDE UR10, UR8, 0x4, UR10 ;  /* 0x00000004080a08a5 */ /* 0x004fe6000f8e020a */
[----:B------:R-:W2:Y:S03]  /*55e0*/  @!UP0 LDCU UR8, c[0x0][0x880] ;  /* 0x00011000ff0887ac */ /* 0x000ea60008000800 */
[----:B-----5:R-:W-:Y:S01]  /*55f0*/  IMAD.U32 R46, RZ, RZ, UR10 ;  /* 0x0000000aff2e7e24 */ /* 0x020fe2000f8e00ff */
[----:B------:R-:W-:Y:S05]  /*5600*/  MOV R47, UR11 ;  /* 0x0000000b002f7c02 */ /* 0x000fea0008000f00 */
[----:B------:R4:W5:Y:S02]  /*5610*/  @P0 LDG.E R46, desc[UR46][R46.64] ;  /* 0x0000002e2e2e0981 */ /* 0x000964000c1e1900 */
[----:B--2-4-:R-:W-:Y:S07]  /*5620*/  @!P0 IMAD.U32 R46, RZ, RZ, UR8 ;  /* 0x00000008ff2e8e24 */ /* 0x014fee000f8e00ff */
.L_x_113:
[----:B-----5:R-:W-:Y:S01]  /*5630*/  @!P2 FSETP.EQ.AND P0, PT, R46, RZ, PT ;  /* 0x000000ff2e00a20b */ /* 0x020fe20003f02000 */
[----:B------:R-:W-:Y:S01]  /*5640*/  @!UPT UIADD3 URZ, UPT, UPT, URZ, URZ, URZ ;  /* 0x000000fffffff290 */ /* 0x000fe2000fffe0ff */
[----:B------:R-:W-:Y:S11]  /*5650*/  @!P2 BRA `(.L_x_114) ;  /* 0x000000000014a947 */ /* 0x000ff60003800000 */
[----:B------:R-:W-:Y:S02]  /*5660*/  LOP3.LUT P2, RZ, R98, 0xff, RZ, 0xc0, !PT ;  /* 0x000000ff62ff7812 */ /* 0x000fe4000784c0ff */
[----:B------:R-:W-:Y:S04]  /*5670*/  PLOP3.LUT P0, PT, PT, PT, UP0, 0x80, 0x8 ;  /* 0x000000000008781c */ /* 0x000fe80003f0f008 */
[----:B------:R-:W-:Y:S07]  /*5680*/  PLOP3.LUT P0, PT, P0, PT, PT, 0x8, 0x80 ;  /* 0x000000000080781c */ /* 0x000fee000070e170 */
[----:B------:R-:W-:Y:S11]  /*5690*/  @P2 FSETP.EQ.AND P0, PT, R46, RZ, PT ;  /* 0x000000ff2e00220b */ /* 0x000ff60003f02000 */
[----:B------:R-:W-:Y:S02]  /*56a0*/  @!UPT UIADD3 URZ, UPT, UPT, URZ, URZ, URZ ;  /* 0x000000fffffff290 */ /* 0x000fe4000fffe0ff */
.L_x_114:
[----:B------:R-:W4:Y:S01]  /*56b0*/  SYNCS.PHASECHK.TRANS64.TRYWAIT P2, [UR6+0x1b0], R14 ;  /* 0x0001b00eff0075a7 */ /* 0x000f220008041106 */
[----:B------:R-:W-:Y:S04]  /*56c0*/  ELECT P4, URZ, PT ;  /* 0x0000000000ff782f */ /* 0x000fe80003880000 */
[----:B------:R-:W-:Y:S11]  /*56d0*/  PLOP3.LUT P4, PT, P0, P4, PT, 0xf2, 0x2f ;  /* 0x00000000002f781c */ /* 0x000ff60000789e72 */
[----:B------:R-:W-:Y:S02]  /*56e0*/  @!UPT UIADD3 URZ, UPT, UPT, URZ, URZ, URZ ;  /* 0x000000fffffff290 */ /* 0x000fe4000fffe0ff */
[----:B-1----:R-:W-:Y:S05]  /*56f0*/  @!P4 IADD3 R8, P0, PT, R30, 0x580, RZ ;  /* 0x000005801e08c810 */ /* 0x002fea0007f1e0ff */
[----:B--2---:R-:W-:Y:S01]  /*5700*/  @!P4 IMAD.X R2, RZ, RZ, R31, P0 ;  /* 0x000000ffff02c224 */ /* 0x004fe200000e061f */
[----:B----4-:R-:W-:Y:S07]  /*5710*/  @!P2 BRA `(.L_x_115) ;  /* 0x0000004000d4a947 */ /* 0x010fee0003800000 */
.L_x_224:
[----:B------:R-:W2:Y:S01]  /*5720*/  LDC.64 R12, c[0x0][0xb18] ;  /* 0x0002c600ff0c7b82 */ /* 0x000ea20000000a00 */
[----:B------:R-:W-:Y:S01]  /*5730*/  @!P4 R2UR UR8, R2 ;  /* 0x000000000208c2ca */ /* 0x000fe200000e0000 */
[----:B------:R-:W-:Y:S01]  /*5740*/  VOTEU.ALL UP1, P4 ;  /* 0x0000000000ff7886 */ /* 0x000fe20002020000 */
[----:B------:R-:W-:Y:S01]  /*5750*/  @!P4 R2UR UR9, R8 ;  /* 0x000000000809c2ca */ /* 0x000fe200000e0000 */
[----:B------:R-:W-:Y:S01]  /*5760*/  VOTEU.ALL UP2, P4 ;  /* 0x0000000000ff7886 */ /* 0x000fe20002040000 */
[----:B------:R-:W-:Y:S03]  /*5770*/  UMOV UR16, 0x0 ;  /* 0x0000000000107882 */ /* 0x000fe60000000000 */
[----:B------:R-:W4:Y:S01]  /*5780*/  @!P1 LDC R2, c[0x0][0xb0c] ;  /* 0x0002c300ff029b82 */ /* 0x000f220000000800 */
[----:B------:R-:W-:Y:S01]  /*5790*/  @!UP1 UIADD3 UR24, UPT, UPT, UR6, 0x300, URZ ;  /* 0x0000030006189890 */ /* 0x000fe2000fffe0ff */
[----:B-1----:R-:W-:Y:S01]  /*57a0*/  @!P4 IMAD.MOV.U32 R0, RZ, RZ, 0x1000 ;  /* 0x00001000ff00c424 */ /* 0x002fe200078e00ff */
[----:B------:R-:W-:Y:S01]  /*57b0*/  UMOV UR17, 0x10000000 ;  /* 0x1000000000117882 */ /* 0x000fe20000000000 */
[----:B------:R-:W-:Y:S01]  /*57c0*/  UMOV UR28, UR36 ;  /* 0x00000024001c7c82 */ /* 0x000fe20008000000 */
[----:B------:R-:W-:Y:S01]  /*57d0*/  @!UP1 UIADD3 UR10, UPT, UPT, UR26, 0x40, URZ ;  /* 0x000000401a0a9890 */ /* 0x000fe2000fffe0ff */
[----:B------:R-:W-:Y:S01]  /*57e0*/  @P3 SHF.R.U32.HI R26, RZ, 0x10, R21 ;  /* 0x00000010ff1a3819 */ /* 0x000fe20000011615 */
[----:B------:R-:W-:Y:S01]  /*57f0*/  UMOV UR11, UR27 ;  /* 0x0000001b000b7c82 */ /* 0x000fe20008000000 */
[----:B------:R-:W-:Y:S01]  /*5800*/  IMAD.U32 R9, RZ, RZ, UR8 ;  /* 0x00000008ff097e24 */ /* 0x000fe2000f8e00ff */
[----:B------:R-:W-:Y:S01]  /*5810*/  @!UP1 UIADD3 UR8, UPT, UPT, UR6, 0xb00, URZ ;  /* 0x00000b0006089890 */ /* 0x000fe2000fffe0ff */
[----:B------:R-:W-:Y:S01]  /*5820*/  IMAD.U32 R8, RZ, RZ, UR9 ;  /* 0x00000009ff087e24 */ /* 0x000fe2000f8e00ff */
[----:B------:R-:W-:Y:S01]  /*5830*/  VOTEU.ALL UP1, P4 ;  /* 0x0000000000ff7886 */ /* 0x000fe20002020000 */
[----:B------:R-:W-:Y:S01]  /*5840*/  UMOV UR9, UR25 ;  /* 0x0000001900097c82 */ /* 0x000fe20008000000 */
[----:B------:R-:W-:Y:S01]  /*5850*/  @!P4 R2UR UR19, R9 ;  /* 0x000000000913c2ca */ /* 0x000fe200000e0000 */
[----:B------:R-:W-:Y:S01]  /*5860*/  UMOV UR12, UR36 ;  /* 0x00000024000c7c82 */ /* 0x000fe20008000000 */
[----:B------:R-:W-:Y:S01]  /*5870*/  @!P4 R2UR UR18, R8 ;  /* 0x000000000812c2ca */ /* 0x000fe200000e0000 */
[----:B------:R-:W-:Y:S01]  /*5880*/  UPRMT UR14, UR37, 0x654, UR25 ;  /* 0x00000654250e7896 */ /* 0x000fe20008000019 */
[----:B------:R-:W1:Y:S01]  /*5890*/  LDC.64 R8, c[0x0][0xb10] ;  /* 0x0002c400ff087b82 */ /* 0x000e620000000a00 */
[----:B------:R-:W-:Y:S10]  /*58a0*/  VIADD R28, R28, 0x1 ;  /* 0x000000011c1c7836 */ /* 0x000ff40000000000 */
[----:B------:R1:W-:Y:S01]  /*58b0*/  @!UP2 UTMALDG.3D [UR24], [UR18], desc[UR16] ;  /* 0x000010181200a5b4 */ /* 0x0003e20008011000 */
[----:B------:R1:W-:Y:S01]  /*58c0*/  @!UP1 UTMALDG.3D [UR8], [UR18], desc[UR16] ;  /* 0x00001008120095b4 */ /* 0x0003e20008011000 */
[----:B------:R5:W-:Y:S01]  /*58d0*/  @!P4 SYNCS.ARRIVE.TRANS64.RED.A0TR RZ, [UR6+0x1a0], R0 ;  /* 0x0001a000ffffc9a7 */ /* 0x000be20008300406 */
[C---:B-1----:R-:W-:Y:S01]  /*58e0*/  @!P1 IMAD.HI.U32 R8, R11.reuse, R8, RZ ;  /* 0x000000080b089227 */ /* 0x042fe200078e00ff */
[----:B--2---:R-:W-:Y:S02]  /*58f0*/  @!P1 ISETP.NE.AND P0, PT, R12, 0x1, PT ;  /* 0x000000010c00980c */ /* 0x004fe40003f05270 */
[----:B----4-:R-:W-:Y:S01]  /*5900*/  @!P1 ISETP.NE.AND P2, PT, R2, 0x1, PT ;  /* 0x000000010200980c */ /* 0x010fe20003f45270 */
[C---:B------:R-:W-:Y:S01]  /*5910*/  @!P1 IMAD.HI.U32 R13, R10.reuse, R13, RZ ;  /* 0x0000000d0a0d9227 */ /* 0x040fe200078e00ff */
[----:B------:R-:W-:Y:S04]  /*5920*/  @!P1 SHF.R.U32.HI R8, RZ, R9, R8 ;  /* 0x00000009ff089219 */ /* 0x000fe80000011608 */
[----:B------:R-:W-:Y:S01]  /*5930*/  @!P1 SEL R8, R11, R8, !P2 ;  /* 0x000000080b089207 */ /* 0x000fe20005000000 */
[----:B------:R-:W-:Y:S01]  /*5940*/  SYNCS.ARRIVE.TRANS64.RED.A1T0 RZ, [UR14], RZ ;  /* 0x000000ffffff79a7 */ /* 0x000fe2000810040e */
[----:B------:R-:W1:Y:S01]  /*5950*/  SYNCS.PHASECHK.TRANS64.TRYWAIT P5, [UR6+0x1b8], R14 ;  /* 0x0001b80eff0075a7 */ /* 0x000e6200080a1106 */
[----:B-----5:R-:W2:Y:S02]  /*5960*/  @!P1 LDC R0, c[0x0][0xb20] ;  /* 0x0002c800ff009b82 */ /* 0x020ea40000000800 */
[----:B--2---:R-:W-:Y:S04]  /*5970*/  @!P1 SHF.R.U32.HI R0, RZ, R0, R13 ;  /* 0x00000000ff009219 */ /* 0x004fe8000001160d */
[----:B------:R-:W-:Y:S05]  /*5980*/  @!P1 SEL R9, R10, R0, !P0 ;  /* 0x000000000a099207 */ /* 0x000fea0004000000 */
[----:B------:R-:W-:Y:S02]  /*5990*/  @!P1 IMAD.IADD R0, R9, 0x1, -R8 ;  /* 0x0000000109009824 */ /* 0x000fe400078e0a08 */
[----:B------:R-:W-:Y:S02]  /*59a0*/  @!P1 IMAD.IADD R8, R8, 0x1, -R9 ;  /* 0x0000000108089824 */ /* 0x000fe400078e0a09 */
[----:B------:R-:W-:Y:S02]  /*59b0*/  @!P1 IMAD R11, R0, R2, R11 ;  /* 0x00000002000b9224 */ /* 0x000fe400078e020b */
[----:B------:R-:W-:Y:S01]  /*59c0*/  @!P1 IMAD R10, R8, R12, R10 ;  /* 0x0000000c080a9224 */ /* 0x000fe200078e020a */
[----:B-1----:R-:W-:Y:S06]  /*59d0*/  @!P5 BRA `(.L_x_116) ;  /* 0x00000040003cd947 */ /* 0x002fec0003800000 */
.L_x_226:
[----:B------:R-:W-:Y:S01]  /*59e0*/  @!P4 IADD3 R2, P0, PT, R30, 0x580, RZ ;  /* 0x000005801e02c810 */ /* 0x000fe20007f1e0ff */
[----:B------:R-:W-:Y:S01]  /*59f0*/  VOTEU.ALL UP1, P4 ;  /* 0x0000000000ff7886 */ /* 0x000fe20002020000 */
[----:B------:R-:W-:Y:S01]  /*5a00*/  VOTEU.ALL UP2, P4 ;  /* 0x0000000000ff7886 */ /* 0x000fe20002040000 */
[----:B------:R-:W-:Y:S01]  /*5a10*/  UMOV UR14, 0x0 ;  /* 0x00000000000e7882 */ /* 0x000fe20000000000 */
[----:B------:R-:W-:Y:S01]  /*5a20*/  @!P4 R2UR UR9, R2 ;  /* 0x000000000209c2ca */ /* 0x000fe200000e0000 */
[----:B-1----:R-:W-:Y:S01]  /*5a30*/  @!P4 IMAD.X R0, RZ, RZ, R31, P0 ;  /* 0x000000ffff00c224 */ /* 0x002fe200000e061f */
[----:B------:R-:W-:Y:S01]  /*5a40*/  @!UP1 UIADD3 UR17, UPT, UPT, UR6, 0x1a8, URZ ;  /* 0x000001a806119890 */ /* 0x000fe2000fffe0ff */
[----:B------:R-:W-:Y:S01]  /*5a50*/  ISETP.NE.AND P0, PT, R28, 0x2, PT ;  /* 0x000000021c00780c */ /* 0x000fe20003f05270 */
[----:B------:R-:W-:Y:S01]  /*5a60*/  @!UP1 UIADD3 UR18, UPT, UPT, UR26, 0x20, URZ ;  /* 0x000000201a129890 */ /* 0x000fe2000fffe0ff */
[----:B------:R-:W-:Y:S01]  /*5a70*/  LOP3.LUT R29, R29, 0x1, RZ, 0x3c, !PT ;  /* 0x000000011d1d7812 */ /* 0x000fe200078e3cff */
[----:B------:R-:W-:Y:S01]  /*5a80*/  @!UP1 UIADD3 UR16, UPT, UPT, UR6, 0x1300, URZ ;  /* 0x0000130006109890 */ /* 0x000fe2000fffe0ff */
[----:B------:R-:W-:Y:S01]  /*5a90*/  @!P4 R2UR UR8, R0 ;  /* 0x000000000008c2ca */ /* 0x000fe200000e0000 */
[----:B------:R-:W-:Y:S01]  /*5aa0*/  UMOV UR15, 0x10000000 ;  /* 0x10000000000f7882 */ /* 0x000fe20000000000 */
[----:B------:R-:W-:Y:S01]  /*5ab0*/  UMOV UR19, UR27 ;  /* 0x0000001b00137c82 */ /* 0x000fe20008000000 */
[----:B------:R-:W-:Y:S01]  /*5ac0*/  UMOV UR20, UR36 ;  /* 0x0000002400147c82 */ /* 0x000fe20008000000 */
[----:B------:R-:W-:Y:S01]  /*5ad0*/  @!UP1 UIADD3 UR10, UPT, UPT, UR26, 0x60, URZ ;  /* 0x000000601a0a9890 */ /* 0x000fe2000fffe0ff */
[----:B------:R-:W-:Y:S01]  /*5ae0*/  SEL R0, RZ, 0x1, P0 ;  /* 0x00000001ff007807 */ /* 0x000fe20000000000 */
[----:B------:R-:W-:Y:S01]  /*5af0*/  IMAD.U32 R8, RZ, RZ, UR9 ;  /* 0x00000009ff087e24 */ /* 0x000fe2000f8e00ff */
[----:B------:R-:W-:Y:S01]  /*5b00*/  UMOV UR11, UR27 ;  /* 0x0000001b000b7c82 */ /* 0x000fe20008000000 */
[----:B------:R-:W-:Y:S01]  /*5b10*/  UMOV UR12, UR36 ;  /* 0x00000024000c7c82 */ /* 0x000fe20008000000 */
[----:B------:R-:W-:Y:S01]  /*5b20*/  UMOV UR9, UR17 ;  /* 0x0000001100097c82 */ /* 0x000fe20008000000 */
[----:B------:R-:W-:Y:S01]  /*5b30*/  @P3 R2UR UR36, R26 ;  /* 0x000000001a2432ca */ /* 0x000fe200000e0000 */
[----:B------:R-:W-:Y:S01]  /*5b40*/  IMAD.IADD R15, R10, 0x1, R96 ;  /* 0x000000010a0f7824 */ /* 0x000fe200078e0260 */
[----:B------:R-:W-:Y:S01]  /*5b50*/  @!P4 R2UR UR22, R8 ;  /* 0x000000000816c2ca */ /* 0x000fe200000e0000 */
[----:B------:R-:W-:Y:S01]  /*5b60*/  IMAD.U32 R9, RZ, RZ, UR8 ;  /* 0x00000008ff097e24 */ /* 0x000fe2000f8e00ff */
[----:B------:R-:W-:Y:S01]  /*5b70*/  @!UP1 UIADD3 UR8, UPT, UPT, UR6, 0x1b00, URZ ;  /* 0x00001b0006089890 */ /* 0x000fe2000fffe0ff */
[----:B------:R-:W-:Y:S01]  /*5b80*/  LOP3.LUT R27, R27, R0, RZ, 0x3c, !PT ;  /* 0x000000001b1b7212 */ /* 0x000fe200078e3cff */
[----:B------:R-:W-:Y:S01]  /*5b90*/  VOTEU.ALL UP1, P4 ;  /* 0x0000000000ff7886 */ /* 0x000fe20002020000 */
[----:B------:R-:W-:Y:S01]  /*5ba0*/  IMAD.IADD R14, R11, 0x1, R97 ;  /* 0x000000010b0e7824 */ /* 0x000fe200078e0261 */
[----:B------:R-:W-:Y:S02]  /*5bb0*/  @!P4 R2UR UR23, R9 ;  /* 0x000000000917c2ca */ /* 0x000fe400000e0000 */
[----:B------:R-:W-:Y:S11]  /*5bc0*/  SEL R28, R28, RZ, P0 ;  /* 0x000000ff1c1c7207 */ /* 0x000ff60000000000 */
[----:B------:R2:W-:Y:S01]  /*5bd0*/  @!UP2 UTMALDG.3D [UR16], [UR22], desc[UR14] ;  /* 0x00000e101600a5b4 */ /* 0x0005e20008011000 */
[----:B------:R2:W-:Y:S01]  /*5be0*/  @!UP1 UTMALDG.3D [UR8], [UR22], desc[UR14] ;  /* 0x00000e08160095b4 */ /* 0x0005e20008011000 */
[----:B------:R2:W-:Y:S01]  /*5bf0*/  @!P4 SYNCS.ARRIVE.TRANS64.RED.A0TR RZ, [UR6+0x1a8], R25 ;  /* 0x0001a819ffffc9a7 */ /* 0x0005e20008300406 */
[----:B------:R-:W-:Y:S01]  /*5c00*/  UPLOP3.LUT UP1, UPT, UPT, UPT, UPT, 0x80, 0x8 ;  /* 0x000000000008789c */ /* 0x000fe20003f2f070 */
[----:B------:R-:W-:Y:S01]  /*5c10*/  SYNCS.ARRIVE.TRANS64.RED.A1T0 RZ, [UR13], RZ ;  /* 0x000000ffffff79a7 */ /* 0x000fe2000810040d */
[----:B------:R-:W-:Y:S09]  /*5c20*/  @P3 BRA `(.L_x_117) ;  /* 0xfffffff400203947 */ /* 0x000ff2000383ffff */
[----:B------:R-:W-:-:S04]  /*5c30*/  SHF.L.U32 R2, R29, 0x1f, RZ ;  /* 0x0000001f1d027819 */ /* 0x000fc800000006ff */
[----:B------:R-:W1:Y:S02]  /*5c40*/  SYNCS.PHASECHK.TRANS64.TRYWAIT P0, [UR6+0x1b0], R2 ;  /* 0x0001b002ff0075a7 */ /* 0x000e640008001106 */
[----:B-1----:R-:W-:Y:S05]  /*5c50*/  @!P0 BRA `(.L_x_118) ;  /* 0x0000003c00b48947 */ /* 0x002fea0003800000 */
.L_x_228:
[----:B-1----:R-:W-:-:S07]  /*5c60*/  MOV R0, UR6 ;  /* 0x0000000600007c02 */ /* 0x002fce0008000f00 */
.L_x_119:
[----:B-1----:R-:W-:-:S04]  /*5c70*/  SHF.L.U32 R2, R29, 0x1f, RZ ;  /* 0x0000001f1d027819 */ /* 0x002fc800000006ff */
[----:B------:R1:W4:Y:S03]  /*5c80*/  SYNCS.PHASECHK.TRANS64.TRYWAIT P0, [R0+URZ+0x1b8], R2 ;  /* 0x0001b802000075a7 */ /* 0x00032600080011ff */
[----:B----4-:R-:W-:Y:S05]  /*5c90*/  @!P0 NANOSLEEP.SYNCS 0x989680 ;  /* 0x009896800000895d */ /* 0x010fea0003900000 */
[----:B------:R-:W4:Y:S02]  /*5ca0*/  @!P0 SYNCS.PHASECHK.TRANS64 P0, [R0+URZ+0x1b8], R2 ;  /* 0x0001b802000085a7 */ /* 0x000f2400080010ff */
[----:B--2-4-:R-:W-:Y:S05]  /*5cb0*/  @P0 EXIT ;  /* 0x000000000000094d */ /* 0x014fea0003800000 */
[----:B------:R-:W-:Y:S05]  /*5cc0*/  BRA `(.L_x_119) ;  /* 0xfffffffc00e87947 */ /* 0x000fea000383ffff */
.L_x_108:
[----:B------:R-:W-:-:S06]  /*5cd0*/  UISETP.GE.AND UP1, UPT, UR10, 0x4, UPT ;  /* 0x000000040a00788c */ /* 0x000fcc000bf26270 */
[----:B------:R-:W-:-:S13]  /*5ce0*/  PLOP3.LUT P0, PT, PT, PT, UP1, 0x80, 0x8 ;  /* 0x000000000008781c */ /* 0x000fda0003f0f018 */
[----:B------:R-:W-:Y:S05]  /*5cf0*/  @!P0 EXIT ;  /* 0x000000000000894d */ /* 0x000fea0003800000 */
[----:B------:R-:W-:Y:S01]  /*5d00*/  BAR.SYNC.DEFER_BLOCKING 0x6, 0xa0 ;  /* 0x0182800000007b1d */ /* 0x000fe20000010000 */
[C---:B------:R-:W-:Y:S01]  /*5d10*/  IMAD.SHL.U32 R103, R111.reuse, 0x20, RZ ;  /* 0x000000206f677824 */ /* 0x040fe200078e00ff */
[----:B------:R-:W-:Y:S01]  /*5d20*/  LOP3.LUT R110, R2, 0x20, R111, 0xf8, !PT ;  /* 0x00000020026e7812 */ /* 0x000fe200078ef86f */
[C---:B------:R-:W-:Y:S01]  /*5d30*/  IMAD.SHL.U32 R4, R104.reuse, 0x200000, RZ ;  /* 0x0020000068047824 */ /* 0x040fe200078e00ff */
[C---:B------:R-:W-:Y:S01]  /*5d40*/  LOP3.LUT R113, R111.reuse, 0x60, RZ, 0xc0, !PT ;  /* 0x000000606f717812 */ /* 0x040fe200078ec0ff */
[----:B------:R-:W-:Y:S01]  /*5d50*/  IMAD.SHL.U32 R3, R111, 0x4, RZ ;  /* 0x000000046f037824 */ /* 0x000fe200078e00ff */
[----:B------:R-:W-:Y:S02]  /*5d60*/  UMOV UR49, 0x400 ;  /* 0x0000040000317882 */ /* 0x000fe40000000000 */
[----:B------:R-:W1:Y:S01]  /*5d70*/  LDC R101, c[0x0][0x370] ;  /* 0x0000dc00ff657b82 */ /* 0x000e620000000800 */
[----:B------:R-:W-:Y:S01]  /*5d80*/  ULEA UR49, UR37, UR49, 0x18 ;  /* 0x0000003125317291 */ /* 0x000fe2000f8ec0ff */
[----:B------:R-:W-:Y:S01]  /*5d90*/  IMAD.SHL.U32 R5, R104, 0x400, RZ ;  /* 0x0000040068057824 */ /* 0x000fe200078e00ff */
[----:B------:R-:W-:Y:S01]  /*5da0*/  LOP3.LUT R6, R103, 0x80, RZ, 0xc0, !PT ;  /* 0x0000008067067812 */ /* 0x000fe200078ec0ff */
[----:B------:R-:W-:Y:S01]  /*5db0*/  IMAD.U32 R85, R111, 0x10000, RZ ;  /* 0x000100006f557824 */ /* 0x000fe200078e00ff */
[----:B------:R-:W-:Y:S01]  /*5dc0*/  LOP3.LUT R102, R103, 0xb60, RZ, 0xc0, !PT ;  /* 0x00000b6067667812 */ /* 0x000fe200078ec0ff */
[----:B------:R-:W-:Y:S01]  /*5dd0*/  UIADD3 UR4, UPT, UPT, UR49, 0x2300, URZ ;  /* 0x0000230031047890 */ /* 0x000fe2000fffe0ff */
[----:B------:R-:W-:Y:S01]  /*5de0*/  LOP3.LUT R4, R4, 0x200000, RZ, 0xc0, !PT ;  /* 0x0020000004047812 */ /* 0x000fe200078ec0ff */
[----:B------:R-:W2:Y:S01]  /*5df0*/  LDC R42, c[0x0][0xb0c] ;  /* 0x0002c300ff2a7b82 */ /* 0x000ea20000000800 */
[----:B------:R-:W-:Y:S01]  /*5e00*/  LOP3.LUT R3, R6, 0x10, R3, 0xf8, !PT ;  /* 0x0000001006037812 */ /* 0x000fe200078ef803 */
[----:B------:R-:W-:Y:S01]  /*5e10*/  IMAD.MOV.U32 R84, RZ, RZ, RZ ;  /* 0x000000ffff547224 */ /* 0x000fe200078e00ff */
[----:B------:R-:W-:-:S02]  /*5e20*/  LOP3.LUT R102, R102, 0x400, R5, 0xf8, !PT ;  /* 0x0000040066667812 */ /* 0x000fc400078ef805 */
[----:B------:R-:W-:Y:S02]  /*5e30*/  CS2R R108, SRZ ;  /* 0x00000000006c7805 */ /* 0x000fe4000001ff00 */
[----:B------:R-:W-:Y:S01]  /*5e40*/  LOP3.LUT R85, R4, 0x400000, R85, 0xf8, !PT ;  /* 0x0040000004557812 */ /* 0x000fe200078ef855 */
[----:B------:R-:W-:Y:S01]  /*5e50*/  IMAD.MOV.U32 R116, RZ, RZ, RZ ;  /* 0x000000ffff747224 */ /* 0x000fe200078e00ff */
[----:B------:R-:W-:Y:S01]  /*5e60*/  LOP3.LUT P0, RZ, R103, 0x80, RZ, 0xc0, !PT ;  /* 0x0000008067ff7812 */ /* 0x000fe2000780c0ff */
[----:B------:R-:W3:Y:S01]  /*5e70*/  LDC R99, c[0x0][0xb20] ;  /* 0x0002c800ff637b82 */ /* 0x000ee20000000800 */
[----:B------:R-:W4:Y:S01]  /*5e80*/  LDS R0, [UR49+0x280] ;  /* 0x00028031ff007984 */ /* 0x000f220008000800 */
[----:B------:R-:W-:Y:S02]  /*5e90*/  LOP3.LUT R102, R102, R3, RZ, 0xfc, !PT ;  /* 0x0000000366667212 */ /* 0x000fe400078efcff */
[----:B------:R-:W-:Y:S02]  /*5ea0*/  CS2R R106, SRZ ;  /* 0x00000000006a7805 */ /* 0x000fe4000001ff00 */
[----:B------:R-:W-:Y:S01]  /*5eb0*/  P2R R3, PR, RZ, 0x1 ;  /* 0x00000001ff037803 */ /* 0x000fe20000000000 */
[----:B------:R-:W-:Y:S01]  /*5ec0*/  IMAD.U32 R112, RZ, RZ, UR4 ;  /* 0x00000004ff707e24 */ /* 0x000fe2000f8e00ff */
[----:B------:R-:W-:Y:S01]  /*5ed0*/  LOP3.LUT R111, R111, 0x40, RZ, 0xc0, !PT ;  /* 0x000000406f6f7812 */ /* 0x000fe200078ec0ff */
[----:B------:R-:W1:Y:S01]  /*5ee0*/  LDCU.64 UR52, c[0x0][0x348] ;  /* 0x00006900ff3477ac */ /* 0x000e620008000a00 */
[----:B------:R-:W1:Y:S01]  /*5ef0*/  LDC R41, c[0x0][0xb30] ;  /* 0x0002cc00ff297b82 */ /* 0x000e620000000800 */
[----:B------:R-:W1:Y:S01]  /*5f00*/  LDCU UR51, c[0x0][0x388] ;  /* 0x00007100ff3377ac */ /* 0x000e620008000800 */
[----:B------:R-:W1:Y:S06]  /*5f10*/  LDCU UR50, c[0x0][0x384] ;  /* 0x00007080ff3277ac */ /* 0x000e6c0008000800 */
[----:B------:R-:W1:Y:S01]  /*5f20*/  LDC.64 R94, c[0x0][0xb10] ;  /* 0x0002c400ff5e7b82 */ /* 0x000e620000000a00 */
[----:B------:R-:W1:Y:S01]  /*5f30*/  LDCU.64 UR38, c[0x0][0x888] ;  /* 0x00011100ff2677ac */ /* 0x000e620008000a00 */
[----:B------:R-:W1:Y:S06]  /*5f40*/  LDCU.64 UR44, c[0x0][0x8c0] ;  /* 0x00011800ff2c77ac */ /* 0x000e6c0008000a00 */
[----:B------:R-:W1:Y:S01]  /*5f50*/  LDC.64 R38, c[0x0][0xb18] ;  /* 0x0002c600ff267b82 */ /* 0x000e620000000a00 */
[----:B------:R-:W-:-:S07]  /*5f60*/  UIADD3 UR48, UPT, UPT, UR49, 0x300, URZ ;  /* 0x0000030031307890 */ /* 0x000fce000fffe0ff */
[----:B------:R-:W1:Y:S08]  /*5f70*/  LDC.64 R90, c[0x0][0x888] ;  /* 0x00022200ff5a7b82 */ /* 0x000e700000000a00 */
[----:B------:R-:W1:Y:S01]  /*5f80*/  LDC.64 R36, c[0x0][0xb28] ;  /* 0x0002ca00ff247b82 */ /* 0x000e620000000a00 */
[----:B----4-:R-:W-:-:S07]  /*5f90*/  IMAD.IADD R85, R0, 0x1, R85 ;  /* 0x0000000100557824 */ /* 0x010fce00078e0255 */
[----:B------:R-:W4:Y:S08]  /*5fa0*/  LDC.64 R92, c[0x0][0x890] ;  /* 0x00022400ff5c7b82 */ /* 0x000f300000000a00 */
[----:B------:R-:W1:Y:S08]  /*5fb0*/  LDC.64 R88, c[0x0][0x8b0] ;  /* 0x00022c00ff587b82 */ /* 0x000e700000000a00 */
[----:B------:R-:W1:Y:S08]  /*5fc0*/  LDC.64 R86, c[0x0][0x8a8] ;  /* 0x00022a00ff567b82 */ /* 0x000e700000000a00 */
[----:B--23--:R-:W1:Y:S02]  /*5fd0*/  LDC R100, c[0x0][0x374] ;  /* 0x0000dd00ff647b82 */ /* 0x00ce640000000800 */
.L_x_146:
[----:B------:R-:W-:Y:S02]  /*5fe0*/  LEA R0, R116, UR49, 0x3 ;  /* 0x0000003174007c11 */ /* 0x000fe4000f8e18ff */
[----:B------:R-:W-:Y:S02]  /*5ff0*/  SHF.L.U32 R2, R108, 0x1f, RZ ;  /* 0x0000001f6c027819 */ /* 0x000fe400000006ff */
[----:B------:R-:W-:Y:S02]  /*6000*/  LEA R16, R116, UR49, 0x4 ;  /* 0x0000003174107c11 */ /* 0x000fe4000f8e20ff */
[----:B------:R-:W2:Y:S02]  /*6010*/  SYNCS.PHASECHK.TRANS64.TRYWAIT P0, [R0+URZ+0x1d0], R2 ;  /* 0x0001d002000075a7 */ /* 0x000ea400080011ff */
[----:B-12---:R-:W-:Y:S05]  /*6020*/  @!P0 BRA `(.L_x_120) ;  /* 0x0000003800d88947 */ /* 0x006fea0003800000 */
.L_x_229:
[----:B------:R-:W3:Y:S01]  /*6030*/  LDC.64 R10, c[0x0][0xb10] ;  /* 0x0002c400ff0a7b82 */ /* 0x000ee20000000a00 */
[----:B------:R-:W4:Y:S01]  /*6040*/  LDS.128 R16, [R16+0x260] ;  /* 0x0002600010107984 */ /* 0x000f220000000c00 */
[----:B-1----:R-:W-:Y:S01]  /*6050*/  ISETP.NE.AND P1, PT, R41, 0x1, PT ;  /* 0x000000012900780c */ /* 0x002fe20003f25270 */
[----:B--2---:R-:W-:Y:S01]  /*6060*/  VIADD R0, R0, 0x1e0 ;  /* 0x000001e000007836 */ /* 0x004fe20000000000 */
[----:B------:R-:W-:Y:S04]  /*6070*/  ISETP.GE.AND P0, PT, R40, 0x1, PT ;  /* 0x000000012800780c */ /* 0x000fe80003f06270 */
[----:B------:R-:W1:Y:S01]  /*6080*/  LDC.64 R8, c[0x0][0xb18] ;  /* 0x0002c600ff087b82 */ /* 0x000e620000000a00 */
[----:B------:R-:W-:Y:S01]  /*6090*/  PRMT R0, RZ, 0x654, R0 ;  /* 0x00000654ff007816 */ /* 0x000fe20000000000 */
[----:B------:R-:W-:Y:S01]  /*60a0*/  @!PT LDS RZ, [RZ] ;  /* 0x00000000fffff984 */ /* 0x000fe20000000800 */
[----:B------:R-:W-:Y:S01]  /*60b0*/  @!PT LDS RZ, [RZ] ;  /* 0x00000000fffff984 */ /* 0x000fe20000000800 */
[----:B------:R-:W-:Y:S01]  /*60c0*/  @!PT LDS RZ, [RZ] ;  /* 0x00000000fffff984 */ /* 0x000fe20000000800 */
[----:B------:R-:W-:Y:S01]  /*60d0*/  @!PT LDS RZ, [RZ] ;  /* 0x00000000fffff984 */ /* 0x000fe20000000800 */
[----:B------:R2:W-:Y:S06]  /*60e0*/  MEMBAR.ALL.CTA ;  /* 0x0000000000007992 */ /* 0x0005ec0000008000 */
[----:B--2---:R-:W2:Y:S01]  /*60f0*/  FENCE.VIEW.ASYNC.S ;  /* 0x00000000000073c6 */ /* 0x004ea20000000000 */
[----:B------:R-:W1:Y:S08]  /*6100*/  @!P1 LDC R12, c[0x0][0xb20] ;  /* 0x0002c800ff0c9b82 */ /* 0x000e700000000800 */
[----:B------:R-:W1:Y:S01]  /*6110*/  @!P1 LDC R7, c[0x0][0xb0c] ;  /* 0x0002c300ff079b82 */ /* 0x000e620000000800 */
[----:B--2---:R2:W-:Y:S01]  /*6120*/  SYNCS.ARRIVE.TRANS64.RED.A1T0 RZ, [R0+URZ], RZ ;  /* 0x000000ff00ff79a7 */ /* 0x0045e200081004ff */
[----:B----4-:R-:W-:Y:S04]  /*6130*/  LOP3.LUT P4, RZ, R18, 0x1, RZ, 0xc0, !PT ;  /* 0x0000000112ff7812 */ /* 0x010fe8000788c0ff */
[----:B------:R-:W-:Y:S09]  /*6140*/  P2R R114, PR, RZ, 0x10 ;  /* 0x00000010ff727803 */ /* 0x000ff20000000000 */
[----:B------:R-:W-:Y:S02]  /*6150*/  @P4 MOV R44, R16 ;  /* 0x00000010002c4202 */ /* 0x000fe40000000f00 */
[----:B------:R-:W-:Y:S01]  /*6160*/  @P4 LOP3.LUT R43, R17, 0xffff, RZ, 0xc0, !PT ;  /* 0x0000ffff112b4812 */ /* 0x000fe200078ec0ff */
[----:B--23--:R-:W-:Y:S06]  /*6170*/  @!P0 BRA `(.L_x_121) ;  /* 0x0000000000a48947 */ /* 0x00cfec0003800000 */
[----:B------:R-:W-:Y:S01]  /*6180*/  IMAD.HI.U32 R0, R100, R39, RZ ;  /* 0x0000002764007227 */ /* 0x000fe200078e00ff */
[----:B------:R-:W-:Y:S02]  /*6190*/  ISETP.NE.AND P0, PT, R38, 0x1, PT ;  /* 0x000000012600780c */ /* 0x000fe40003f05270 */
[----:B------:R-:W-:Y:S01]  /*61a0*/  ISETP.NE.AND P2, PT, R40, 0x1, PT ;  /* 0x000000012800780c */ /* 0x000fe20003f45270 */
[----:B------:R-:W-:Y:S01]  /*61b0*/  IMAD.HI.U32 R4, R101, R94, RZ ;  /* 0x0000005e65047227 */ /* 0x000fe200078e00ff */
[----:B------:R-:W-:Y:S02]  /*61c0*/  SHF.R.U32.HI R0, RZ, R99, R0 ;  /* 0x00000063ff007219 */ /* 0x000fe40000011600 */
[----:B------:R-:W-:Y:S01]  /*61d0*/  ISETP.NE.AND P3, PT, R42, 0x1, PT ;  /* 0x000000012a00780c */ /* 0x000fe20003f65270 */
[----:B------:R-:W-:Y:S01]  /*61e0*/  IMAD.HI.U32 R6, R43, R39, RZ ;  /* 0x000000272b067227 */ /* 0x000fe200078e00ff */
[-C--:B------:R-:W-:Y:S02]  /*61f0*/  SHF.R.U32.HI R4, RZ, R95.reuse, R4 ;  /* 0x0000005fff047219 */ /* 0x080fe40000011604 */
[----:B------:R-:W-:Y:S01]  /*6200*/  SEL R0, R100, R0, !P0 ;  /* 0x0000000064007207 */ /* 0x000fe20004000000 */
[----:B------:R-:W-:Y:S01]  /*6210*/  IMAD.HI.U32 R5, R44, R94, RZ ;  /* 0x0000005e2c057227 */ /* 0x000fe200078e00ff */
[----:B------:R-:W-:Y:S03]  /*6220*/  SEL R4, R101, R4, !P3 ;  /* 0x0000000465047207 */ /* 0x000fe60005800000 */
[-C--:B------:R-:W-:Y:S01]  /*6230*/  IMAD.HI.U32 R3, R0, R36.reuse, RZ ;  /* 0x0000002400037227 */ /* 0x080fe200078e00ff */
[----:B------:R-:W-:Y:S03]  /*6240*/  SHF.R.U32.HI R5, RZ, R95, R5 ;  /* 0x0000005fff057219 */ /* 0x000fe60000011605 */
[----:B------:R-:W-:Y:S01]  /*6250*/  IMAD.HI.U32 R2, R4, R36, RZ ;  /* 0x0000002404027227 */ /* 0x000fe200078e00ff */
[----:B------:R-:W-:Y:S02]  /*6260*/  @P2 SHF.R.U32.HI R0, RZ, R37, R3 ;  /* 0x00000025ff002219 */ /* 0x000fe40000011603 */
[----:B------:R-:W-:Y:S02]  /*6270*/  SHF.R.U32.HI R3, RZ, R99, R6 ;  /* 0x00000063ff037219 */ /* 0x000fe40000011606 */
[----:B------:R-:W-:Y:S01]  /*6280*/  @P2 SHF.R.U32.HI R4, RZ, R37, R2 ;  /* 0x00000025ff042219 */ /* 0x000fe20000011602 */
[----:B------:R-:W-:Y:S01]  /*6290*/  IMAD R0, R40, R0, RZ ;  /* 0x0000000028007224 */ /* 0x000fe200078e02ff */
[----:B------:R-:W-:Y:S02]  /*62a0*/  SEL R3, R43, R3, !P0 ;  /* 0x000000032b037207 */ /* 0x000fe40004000000 */
[----:B------:R-:W-:Y:S01]  /*62b0*/  SEL R2, R44, R5, !P3 ;  /* 0x000000052c027207 */ /* 0x000fe20005800000 */
[----:B------:R-:W-:Y:S01]  /*62c0*/  IMAD R5, R40, R4, RZ ;  /* 0x0000000428057224 */ /* 0x000fe200078e02ff */
[C---:B------:R-:W-:Y:S01]  /*62d0*/  ISETP.GE.AND P0, PT, R3.reuse, R0, PT ;  /* 0x000000000300720c */ /* 0x040fe20003f06270 */
[C---:B------:R-:W-:Y:S03]  /*62e0*/  IMAD.HI.U32 R0, R3.reuse, R36, RZ ;  /* 0x0000002403007227 */ /* 0x040fe600078e00ff */
[C---:B------:R-:W-:Y:S02]  /*62f0*/  ISETP.GE.OR P0, PT, R2.reuse, R5, P0 ;  /* 0x000000050200720c */ /* 0x040fe40000706670 */
[----:B------:R-:W-:Y:S04]  /*6300*/  SHF.R.U32.HI R0, RZ, R37, R0 ;  /* 0x00000025ff007219 */ /* 0x000fe80000011600 */
[C---:B------:R-:W-:Y:S05]  /*6310*/  SEL R6, R3.reuse, R0, !P2 ;  /* 0x0000000003067207 */ /* 0x040fea0005000000 */
        /* <DEDUP_REMOVED lines=14> */
[----:B------:R-:W-:Y:S07]  /*6400*/  IMAD R43, R3, R38, R43 ;  /* 0x00000026032b7224 */ /* 0x000fee00078e022b */
.L_x_121:
[----:B-1----:R-:W-:Y:S01]  /*6410*/  @!P1 ISETP.NE.AND P0, PT, R8, 0x1, PT ;  /* 0x000000010800980c */ /* 0x002fe20003f05270 */
[----:B------:R-:W-:Y:S01]  /*6420*/  @!P1 IMAD.HI.U32 R0, R44, R10, RZ ;  /* 0x0000000a2c009227 */ /* 0x000fe200078e00ff */
[----:B------:R-:W-:Y:S01]  /*6430*/  @!P1 ISETP.NE.AND P2, PT, R7, 0x1, PT ;  /* 0x000000010700980c */ /* 0x000fe20003f45270 */
[----:B------:R-:W-:Y:S01]  /*6440*/  ULOP3.LUT UP0, URZ, UR48, 0x90, URZ, 0xc0, !UPT ;  /* 0x0000009030ff7892 */ /* 0x000fe2000f80c0ff */
[----:B------:R-:W-:Y:S01]  /*6450*/  R2UR UR42, R14 ;  /* 0x000000000e2a72ca */ /* 0x000fe200000e0000 */
[----:B------:R-:W-:Y:S01]  /*6460*/  @!P1 IMAD.HI.U32 R2, R43, R9, RZ ;  /* 0x000000092b029227 */ /* 0x000fe200078e00ff */
[----:B------:R-:W-:Y:S02]  /*6470*/  @!P1 SHF.R.U32.HI R0, RZ, R11, R0 ;  /* 0x0000000bff009219 */ /* 0x000fe40000011600 */
[----:B------:R-:W-:Y:S01]  /*6480*/  R2UR UR41, R15 ;  /* 0x000000000f2972ca */ /* 0x000fe200000e0000 */
[----:B------:R-:W-:Y:S01]  /*6490*/  VIADD R116, R116, 0x1 ;  /* 0x0000000174747836 */ /* 0x000fe20000000000 */
[----:B------:R-:W-:Y:S02]  /*64a0*/  @!P1 SHF.R.U32.HI R2, RZ, R12, R2 ;  /* 0x0000000cff029219 */ /* 0x000fe40000011602 */
[----:B------:R-:W-:Y:S02]  /*64b0*/  @!P1 SEL R3, R44, R0, !P2 ;  /* 0x000000002c039207 */ /* 0x000fe40005000000 */
[----:B------:R-:W-:Y:S02]  /*64c0*/  @!P1 SEL R2, R43, R2, !P0 ;  /* 0x000000022b029207 */ /* 0x000fe40004000000 */
[----:B------:R-:W-:Y:S01]  /*64d0*/  @P4 SHF.R.U32.HI R105, RZ, 0x10, R17 ;  /* 0x00000010ff694819 */ /* 0x000fe20000011611 */
[----:B------:R-:W-:Y:S02]  /*64e0*/  USHF.L.U32 UR42, UR42, 0x6, URZ ;  /* 0x000000062a2a7899 */ /* 0x000fe400080006ff */
[----:B------:R-:W-:Y:S02]  /*64f0*/  @!P1 IMAD.IADD R0, R2, 0x1, -R3 ;  /* 0x0000000102009824 */ /* 0x000fe400078e0a03 */
[----:B------:R-:W-:Y:S01]  /*6500*/  @!P1 IMAD.IADD R2, R3, 0x1, -R2 ;  /* 0x0000000103029824 */ /* 0x000fe200078e0a02 */
[----:B------:R-:W-:Y:S01]  /*6510*/  USHF.L.U32 UR41, UR41, 0x7, URZ ;  /* 0x0000000729297899 */ /* 0x000fe200080006ff */
[----:B------:R-:W-:Y:S02]  /*6520*/  @!P1 IMAD R44, R0, R7, R44 ;  /* 0x00000007002c9224 */ /* 0x000fe400078e022c */
[----:B------:R-:W-:Y:S01]  /*6530*/  @!P1 IMAD R43, R2, R8, R43 ;  /* 0x00000008022b9224 */ /* 0x000fe200078e022b */
[----:B------:R-:W-:Y:S08]  /*6540*/  BRA.U !UP0, `(.L_x_122) ;  /* 0x0000000108407547 */ /* 0x000ff0000b800000 */
[----:B------:R-:W1:Y:S01]  /*6550*/  LDCU.64 UR8, c[0x4][0x80] ;  /* 0x01001000ff0877ac */ /* 0x000e620008000a00 */
[----:B------:R-:W-:Y:S01]  /*6560*/  MOV R3, 0x0 ;  /* 0x0000000000037802 */ /* 0x000fe20000000f00 */
[----:B------:R-:W-:Y:S02]  /*6570*/  HFMA2 R12, -RZ, RZ, 0, 5.9604644775390625e-08 ;  /* 0x00000001ff0c7431 */ /* 0x000fe400000001ff */
[----:B------:R-:W-:Y:S02]  /*6580*/  IMAD.MOV.U32 R8, RZ, RZ, 0x70 ;  /* 0x00000070ff087424 */ /* 0x000fe400078e00ff */
[----:B------:R-:W-:Y:S01]  /*6590*/  IMAD.MOV.U32 R13, RZ, RZ, RZ ;  /* 0x000000ffff0d7224 */ /* 0x000fe200078e00ff */
[----:B------:R-:W2:Y:S01]  /*65a0*/  LDCU.64 UR6, c[0x4][0x88] ;  /* 0x01001100ff0677ac */ /* 0x000ea20008000a00 */
[----:B------:R-:W3:Y:S01]  /*65b0*/  LDC.64 R2, c[0x4][R3] ;  /* 0x0100000003027b82 */ /* 0x000ee20000000a00 */
[----:B------:R-:W4:Y:S01]  /*65c0*/  LDCU.64 UR4, c[0x4][0x8] ;  /* 0x01000100ff0477ac */ /* 0x000f220008000a00 */
[----:B-1----:R-:W-:Y:S01]  /*65d0*/  MOV R5, UR9 ;  /* 0x0000000900057c02 */ /* 0x002fe20008000f00 */
[----:B------:R-:W-:Y:S01]  /*65e0*/  IMAD.U32 R4, RZ, RZ, UR8 ;  /* 0x00000008ff047e24 */ /* 0x000fe2000f8e00ff */
[----:B--2---:R-:W-:Y:S01]  /*65f0*/  MOV R7, UR7 ;  /* 0x0000000700077c02 */ /* 0x004fe20008000f00 */
[----:B------:R-:W-:Y:S01]  /*6600*/  IMAD.U32 R6, RZ, RZ, UR6 ;  /* 0x00000006ff067e24 */ /* 0x000fe2000f8e00ff */
[----:B----4-:R-:W-:Y:S01]  /*6610*/  MOV R11, UR5 ;  /* 0x00000005000b7c02 */ /* 0x010fe20008000f00 */
[----:B------:R-:W-:Y:S02]  /*6620*/  IMAD.U32 R10, RZ, RZ, UR4 ;  /* 0x00000004ff0a7e24 */ /* 0x000fe4000f8e00ff */
[----:B------:R-:W-:Y:S07]  /*6630*/  LEPC R20, `(.L_x_122) ;  /* 0x000000001014794e */ /* 0x000fee0000000000 */
[----:B---3-5:R-:W-:Y:S05]  /*6640*/  CALL.ABS.NOINC R2 ;  /* 0x0000000002007343 */ /* 0x028fea0003c00000 */
.L_x_122:
[----:B------:R-:W-:Y:S01]  /*6650*/  LOP3.LUT P0, RZ, R112, 0x90, RZ, 0xc0, !PT ;  /* 0x0000009070ff7812 */ /* 0x000fe2000780c0ff */
[----:B------:R-:W-:Y:S11]  /*6660*/  BSSY.RECONVERGENT B6, `(.L_x_123) ;  /* 0x0000013000067945 */ /* 0x000ff60003800200 */
[----:B------:R-:W-:Y:S01]  /*6670*/  @!UPT UIADD3 URZ, UPT, UPT, URZ, URZ, URZ ;  /* 0x000000fffffff290 */ /* 0x000fe2000fffe0ff */
[----:B------:R-:W-:Y:S05]  /*6680*/  @!P0 BRA `(.L_x_124) ;  /* 0x0000000000408947 */ /* 0x000fea0003800000 */
        /* <DEDUP_REMOVED lines=16> */
.L_x_124:
[----:B------:R-:W-:Y:S05]  /*6790*/  BSYNC.RECONVERGENT B6 ;  /* 0x0000000000067941 */ /* 0x000fea0003800200 */
.L_x_123:
[C---:B------:R-:W-:Y:S02]  /*67a0*/  ISETP.NE.U32.AND P2, PT, R92.reuse, RZ, PT ;  /* 0x000000ff5c00720c */ /* 0x040fe40003f45070 */
[----:B------:R-:W-:Y:S02]  /*67b0*/  ISETP.NE.U32.AND P3, PT, RZ, UR38, PT ;  /* 0x00000026ff007c0c */ /* 0x000fe4000bf65070 */
[C---:B------:R-:W-:Y:S02]  /*67c0*/  ISETP.NE.AND.EX P2, PT, R93.reuse, RZ, PT, P2 ;  /* 0x000000ff5d00720c */ /* 0x040fe40003f45320 */
[----:B------:R-:W-:Y:S02]  /*67d0*/  ISETP.NE.U32.AND P4, PT, R92, RZ, PT ;  /* 0x000000ff5c00720c */ /* 0x000fe40003f85070 */
[----:B------:R-:W-:Y:S02]  /*67e0*/  ISETP.NE.AND.EX P3, PT, RZ, UR39, PT, P3 ;  /* 0x00000027ff007c0c */ /* 0x000fe4000bf65330 */
[----:B------:R-:W-:Y:S02]  /*67f0*/  ISETP.NE.U32.AND P1, PT, R88, RZ, PT ;  /* 0x000000ff5800720c */ /* 0x000fe40003f25070 */
[----:B------:R-:W-:Y:S02]  /*6800*/  ISETP.NE.U32.AND P0, PT, RZ, UR38, PT ;  /* 0x00000026ff007c0c */ /* 0x000fe4000bf05070 */
[----:B------:R-:W-:Y:S03]  /*6810*/  ISETP.NE.AND.EX P4, PT, R93, RZ, P3, P4 ;  /* 0x000000ff5d00720c */ /* 0x000fe60001f85340 */
[----:B------:R-:W-:Y:S10]  /*6820*/  @!P2 BRA `(.L_x_125) ;  /* 0x00000000002ca947 */ /* 0x000ff40003800000 */
[----:B------:R-:W-:Y:S01]  /*6830*/  ISETP.NE.U32.AND P3, PT, R90, RZ, PT ;  /* 0x000000ff5a00720c */ /* 0x000fe20003f65070 */
[----:B------:R-:W-:Y:S03]  /*6840*/  IMAD.MOV.U32 R98, RZ, RZ, 0x1 ;  /* 0x00000001ff627424 */ /* 0x000fe600078e00ff */
[----:B------:R-:W-:Y:S11]  /*6850*/  ISETP.NE.AND.EX P3, PT, R91, RZ, PT, P3 ;  /* 0x000000ff5b00720c */ /* 0x000ff60003f65330 */
[----:B------:R-:W-:Y:S02]  /*6860*/  @!UPT UIADD3 URZ, UPT, UPT, URZ, URZ, URZ ;  /* 0x000000fffffff290 */ /* 0x000fe4000fffe0ff */
[----:B------:R-:W1:Y:S01]  /*6870*/  @P3 LDC.64 R2, c[0x0][0x888] ;  /* 0x00022200ff023b82 */ /* 0x000e620000000a00 */
[----:B------:R-:W-:Y:S04]  /*6880*/  @P3 IMAD R0, R92, UR36, RZ ;  /* 0x000000245c003c24 */ /* 0x000fe8000f8e02ff */
[----:B-1----:R-:W-:Y:S04]  /*6890*/  @P3 IMAD.WIDE R2, R0, 0x4, R2 ;  /* 0x0000000400023825 */ /* 0x002fe800078e0202 */
[----:B------:R-:W-:Y:S01]  /*68a0*/  HFMA2 R0, -RZ, RZ, 0, 5.9604644775390625e-08 ;  /* 0x00000001ff007431 */ /* 0x000fe200000001ff */
[----:B-----5:R1:W5:Y:S04]  /*68b0*/  @P3 LDG.E R46, desc[UR46][R2.64] ;  /* 0x0000002e022e3981 */ /* 0x020368000c1e1900 */
[----:B------:R-:W-:Y:S01]  /*68c0*/  @!P3 PRMT R98, R0, 0x7610, R98 ;  /* 0x000076100062b816 */ /* 0x000fe20000000062 */
[----:B-1----:R-:W2:Y:S06]  /*68d0*/  @!P3 LDC R46, c[0x0][0x880] ;  /* 0x00022000ff2ebb82 */ /* 0x002eac0000000800 */
.L_x_125:
[----:B------:R-:W-:Y:S02]  /*68e0*/  ISETP.NE.AND.EX P1, PT, R89, RZ, PT, P1 ;  /* 0x000000ff5900720c */ /* 0x000fe40003f25310 */
[----:B------:R-:W-:Y:S02]  /*68f0*/  PLOP3.LUT P3, PT, PT, PT, PT, 0x8, 0x80 ;  /* 0x000000000080781c */ /* 0x000fe40003f6e170 */
[----:B------:R-:W-:Y:S02]  /*6900*/  ISETP.NE.AND.EX P0, PT, RZ, UR39, PT, P0 ;  /* 0x00000027ff007c0c */ /* 0x000fe4000bf05300 */
[----:B------:R-:W-:Y:S07]  /*6910*/  @!P4 PLOP3.LUT P3, PT, P2, PT, PT, 0x80, 0x8 ;  /* 0x000000000008c81c */ /* 0x000fee000176f070 */
[----:B------:R-:W-:Y:S06]  /*6920*/  @!P1 BRA `(.L_x_126) ;  /* 0x0000000000209947 */ /* 0x000fec0003800000 */
[----:B------:R-:W-:Y:S04]  /*6930*/  ISETP.NE.U32.AND P1, PT, R86, RZ, PT ;  /* 0x000000ff5600720c */ /* 0x000fe80003f25070 */
[----:B------:R-:W-:Y:S11]  /*6940*/  ISETP.NE.AND.EX P1, PT, R87, RZ, PT, P1 ;  /* 0x000000ff5700720c */ /* 0x000ff60003f25310 */
[----:B------:R-:W-:Y:S02]  /*6950*/  @!UPT UIADD3 URZ, UPT, UPT, URZ, URZ, URZ ;  /* 0x000000fffffff290 */ /* 0x000fe4000fffe0ff */
[----:B------:R-:W1:Y:S01]  /*6960*/  @P1 LDC.64 R2, c[0x0][0x8a8] ;  /* 0x00022a00ff021b82 */ /* 0x000e620000000a00 */
[----:B------:R-:W-:Y:S04]  /*6970*/  @P1 IMAD R0, R88, UR36, RZ ;  /* 0x0000002458001c24 */ /* 0x000fe8000f8e02ff */
[----:B-1----:R-:W-:Y:S05]  /*6980*/  @P1 IMAD.WIDE R2, R0, 0x4, R2 ;  /* 0x0000000400021825 */ /* 0x002fea00078e0202 */
[----:B-----5:R1:W5:Y:S02]  /*6990*/  @P1 LDG.E R45, desc[UR46][R2.64] ;  /* 0x0000002e022d1981 */ /* 0x020364000c1e1900 */
[----:B-1----:R-:W3:Y:S02]  /*69a0*/  @!P1 LDC R45, c[0x0][0x8a0] ;  /* 0x00022800ff2d9b82 */ /* 0x002ee40000000800 */
.L_x_126:
[----:B--2--5:R-:W-:Y:S01]  /*69b0*/  FSETP.NEU.AND P1, PT, R46, RZ, PT ;  /* 0x000000ff2e00720b */ /* 0x024fe20003f2d000 */
[----:B------:R-:W1:Y:S01]  /*69c0*/  LDCU UR4, c[0x0][0x8c8] ;  /* 0x00011900ff0477ac */ /* 0x000e620008000800 */
[----:B------:R-:W-:Y:S02]  /*69d0*/  SEL R0, RZ, 0xffffffff, P0 ;  /* 0xffffffffff007807 */ /* 0x000fe40000000000 */
[----:B------:R-:W-:Y:S01]  /*69e0*/  LOP3.LUT P0, RZ, R98, 0xff, RZ, 0xc0, !PT ;  /* 0x000000ff62ff7812 */ /* 0x000fe2000780c0ff */
[----:B------:R-:W-:Y:S01]  /*69f0*/  UISETP.NE.U32.AND UP0, UPT, UR44, URZ, UPT ;  /* 0x000000ff2c00728c */ /* 0x000fe2000bf05070 */
[----:B------:R-:W-:Y:S02]  /*6a00*/  @!P4 SEL R2, RZ, 0xffffffff, P1 ;  /* 0xffffffffff02c807 */ /* 0x000fe40000800000 */
[----:B------:R-:W-:Y:S01]  /*6a10*/  SEL R4, RZ, 0xffffffff, P1 ;  /* 0xffffffffff047807 */ /* 0x000fe20000800000 */
[----:B------:R-:W-:Y:S01]  /*6a20*/  UISETP.NE.AND.EX UP0, UPT, UR45, URZ, UPT, UP0 ;  /* 0x000000ff2d00728c */ /* 0x000fe2000bf05300 */
[C---:B------:R-:W-:Y:S02]  /*6a30*/  @P3 SEL R2, R0.reuse, R2, !P0 ;  /* 0x0000000200023207 */ /* 0x040fe40004000000 */
[----:B------:R-:W-:Y:S02]  /*6a40*/  @P2 SEL R4, R0, R4, !P0 ;  /* 0x0000000400042207 */ /* 0x000fe40004000000 */
[----:B------:R-:W-:Y:S02]  /*6a50*/  @!P4 LOP3.LUT R2, R2, 0x1, RZ, 0xc0, !PT ;  /* 0x000000010202c812 */ /* 0x000fe400078ec0ff */
[----:B------:R-:W-:Y:S02]  /*6a60*/  LEA R0, R107, UR49, 0x3 ;  /* 0x000000316b007c11 */ /* 0x000fe4000f8e18ff */
[----:B------:R-:W-:Y:S01]  /*6a70*/  ISETP.NE.U32.OR P5, PT, R2, 0x1, P4 ;  /* 0x000000010200780c */ /* 0x000fe200027a5470 */
[----:B-1----:R-:W-:Y:S03]  /*6a80*/  IMAD.U32 R2, RZ, RZ, UR4 ;  /* 0x00000004ff027e24 */ /* 0x002fe6000f8e00ff */
[----:B------:R-:W-:Y:S09]  /*6a90*/  P2R R16, PR, RZ, 0x20 ;  /* 0x00000020ff107803 */ /* 0x000ff20000000000 */
[----:B------:R-:W-:Y:S01]  /*6aa0*/  @P5 SHF.L.U32 R5, R106, 0x1f, RZ ;  /* 0x0000001f6a055819 */ /* 0x000fe200000006ff */
[----:B------:R-:W-:Y:S06]  /*6ab0*/  BRA.U !UP0, `(.L_x_127) ;  /* 0x0000000108507547 */ /* 0x000fec000b800000 */
[----:B------:R-:W-:Y:S02]  /*6ac0*/  VIADD R2, R111, UR41 ;  /* 0x000000296f027c36 */ /* 0x000fe40008000000 */
[----:B------:R-:W-:Y:S02]  /*6ad0*/  VIADD R3, R110, UR42 ;  /* 0x0000002a6e037c36 */ /* 0x000fe40008000000 */
[----:B------:R-:W-:Y:S01]  /*6ae0*/  IMAD.U32 R6, RZ, RZ, UR42 ;  /* 0x0000002aff067e24 */ /* 0x000fe2000f8e00ff */
[----:B------:R-:W-:Y:S04]  /*6af0*/  ISETP.GE.AND P1, PT, R2, UR51, PT ;  /* 0x0000003302007c0c */ /* 0x000fe8000bf26270 */
[----:B------:R-:W-:Y:S11]  /*6b00*/  ISETP.GE.OR P1, PT, R3, UR50, P1 ;  /* 0x0000003203007c0c */ /* 0x000ff60008f26670 */
[----:B------:R-:W-:Y:S02]  /*6b10*/  @!UPT UIADD3 URZ, UPT, UPT, URZ, URZ, URZ ;  /* 0x000000fffffff290 */ /* 0x000fe4000fffe0ff */
[----:B------:R-:W-:Y:S01]  /*6b20*/  @!P1 IADD3 R8, P0, PT, R110, UR42, RZ ;  /* 0x0000002a6e089c10 */ /* 0x000fe2000ff1e0ff */
[----:B------:R-:W1:Y:S01]  /*6b30*/  @!P1 LDC.64 R2, c[0x0][0x8d0] ;  /* 0x00023400ff029b82 */ /* 0x000e620000000a00 */
[----:B------:R-:W-:Y:S02]  /*6b40*/  VOTEU.ALL UP0, P1 ;  /* 0x0000000000ff7886 */ /* 0x000fe40000800000 */
[----:B------:R-:W-:Y:S03]  /*6b50*/  @!P1 LEA.HI.X.SX32 R9, R6, RZ, 0x1, P0 ;  /* 0x000000ff06099211 */ /* 0x000fe600000f0eff */
[----:B------:R-:W-:Y:S06]  /*6b60*/  @!UP0 USHF.R.S32.HI UR4, URZ, 0x1f, UR36 ;  /* 0x0000001fff048899 */ /* 0x000fec0008011424 */
[C---:B-1----:R-:W-:Y:S02]  /*6b70*/  @!P1 IMAD R6, R2.reuse, UR4, RZ ;  /* 0x0000000402069c24 */ /* 0x042fe4000f8e02ff */
[----:B------:R-:W-:Y:S04]  /*6b80*/  @!P1 IMAD.WIDE.U32 R8, R2, UR36, R8 ;  /* 0x0000002402089c25 */ /* 0x000fe8000f8e0008 */
[----:B------:R-:W-:Y:S01]  /*6b90*/  @!P1 IMAD R6, R3, UR36, R6 ;  /* 0x0000002403069c24 */ /* 0x000fe2000f8e0206 */
[----:B------:R-:W-:Y:S04]  /*6ba0*/  @!P1 IADD3 R2, P0, PT, R8, UR44, RZ ;  /* 0x0000002c08029c10 */ /* 0x000fe8000ff1e0ff */
[--C-:B------:R-:W-:Y:S02]  /*6bb0*/  @!P1 IADD3.X R3, PT, PT, R9, UR45, R6.reuse, P0, !PT ;  /* 0x0000002d09039c10 */ /* 0x100fe400087fe406 */
[----:B------:R-:W-:Y:S06]  /*6bc0*/  PRMT R6, RZ, 0x7610, R6 ;  /* 0x00007610ff067816 */ /* 0x000fec0000000006 */
[----:B------:R-:W2:Y:S02]  /*6bd0*/  @!P1 LDG.E.U8 R6, desc[UR46][R2.64] ;  /* 0x0000002e02069981 */ /* 0x000ea4000c1e1100 */
[----:B--2---:R-:W-:Y:S05]  /*6be0*/  F2FP.F16.E4M3.UNPACK_B R2, R6 ;  /* 0x00000006ff02723e */ /* 0x004fea00020006ff */
[----:B------:R-:W-:Y:S07]  /*6bf0*/  HADD2.F32 R2, -RZ, R2.H0_H0 ;  /* 0x20000002ff027230 */ /* 0x000fee0000004100 */
.L_x_127:
[----:B------:R1:W2:Y:S01]  /*6c00*/  @P5 SYNCS.PHASECHK.TRANS64.TRYWAIT P0, [R0+URZ+0x1a0], R5 ;  /* 0x0001a005000055a7 */ /* 0x0002a200080011ff */
[----:B------:R-:W-:Y:S01]  /*6c10*/  LEA R115, R84, UR49, 0x3 ;  /* 0x0000003154737c11 */ /* 0x000fe2000f8e18ff */
[----:B------:R-:W-:Y:S01]  /*6c20*/  BSSY B1, `(.L_x_128) ;  /* 0x0000033000017945 */ /* 0x000fe20003800000 */
[----:B------:R-:W-:Y:S01]  /*6c30*/  LOP3.LUT R4, R4, 0x1, RZ, 0xc0, !PT ;  /* 0x0000000104047812 */ /* 0x000fe200078ec0ff */
[----:B------:R-:W-:Y:S01]  /*6c40*/  IMAD.MOV.U32 R74, RZ, RZ, 0x1 ;  /* 0x00000001ff4a7424 */ /* 0x000fe200078e00ff */
[----:B------:R-:W-:Y:S01]  /*6c50*/  CS2R R82, SRZ ;  /* 0x0000000000527805 */ /* 0x000fe2000001ff00 */
[----:B------:R-:W-:Y:S01]  /*6c60*/  IMAD R73, R84, 0x40, R85 ;  /* 0x0000004054497824 */ /* 0x000fe200078e0255 */
[----:B------:R-:W-:Y:S02]  /*6c70*/  ISETP.NE.U32.AND P3, PT, R4, 0x1, PT ;  /* 0x000000010400780c */ /* 0x000fe40003f65070 */
[----:B------:R-:W-:Y:S02]  /*6c80*/  CS2R R80, SRZ ;  /* 0x0000000000507805 */ /* 0x000fe4000001ff00 */
[----:B------:R-:W-:Y:S02]  /*6c90*/  CS2R R78, SRZ ;  /* 0x00000000004e7805 */ /* 0x000fe4000001ff00 */
[----:B------:R-:W-:Y:S02]  /*6ca0*/  CS2R R76, SRZ ;  /* 0x00000000004c7805 */ /* 0x000fe4000001ff00 */
[----:B------:R-:W-:Y:S02]  /*6cb0*/  P2R R75, PR, RZ, 0x8 ;  /* 0x00000008ff4b7803 */ /* 0x000fe40000000000 */
[----:B-1----:R-:W-:Y:S04]  /*6cc0*/  SHF.L.U32 R5, R109, 0x1f, RZ ;  /* 0x0000001f6d057819 */ /* 0x002fe800000006ff */
[----:B------:R1:W4:Y:S01]  /*6cd0*/  SYNCS.PHASECHK.TRANS64.TRYWAIT P2, [R115+URZ+0x1f0], R5 ;  /* 0x0001f005730075a7 */ /* 0x00032200080411ff */
[----:B--2---:R-:W-:Y:S01]  /*6ce0*/  @P5 SEL R74, RZ, 0x1, !P0 ;  /* 0x00000001ff4a5807 */ /* 0x004fe20004000000 */
[----:B-1----:R-:W-:Y:S06]  /*6cf0*/  @!P5 BRA `(.L_x_129) ;  /* 0x000000000094d947 */ /* 0x002fec0003800000 */
[----:B------:R-:W-:Y:S01]  /*6d00*/  @P3 IMAD R6, R107, 0x1000, R102 ;  /* 0x000010006b063824 */ /* 0x000fe200078e0266 */
[----:B------:R-:W-:Y:S01]  /*6d10*/  LOP3.LUT P1, RZ, R103, 0x80, RZ, 0xc0, !PT ;  /* 0x0000008067ff7812 */ /* 0x000fe2000782c0ff */
[----:B------:R-:W-:Y:S01]  /*6d20*/  BSSY B0, `(.L_x_130) ;  /* 0x0000010000007945 */ /* 0x000fe20003800000 */
[----:B------:R-:W-:Y:S01]  /*6d30*/  PLOP3.LUT P0, PT, PT, PT, PT, 0x8, 0x80 ;  /* 0x000000000080781c */ /* 0x000fe20003f0e170 */
[----:B------:R-:W-:Y:S01]  /*6d40*/  @P3 VIADD R4, R6, UR49 ;  /* 0x0000003106043c36 */ /* 0x000fe20008000000 */
[----:B------:R-:W-:Y:S02]  /*6d50*/  @P3 PLOP3.LUT P0, PT, P1, PT, PT, 0x80, 0x8 ;  /* 0x000000000008381c */ /* 0x000fe40000f0f070 */
[----:B------:R-:W-:Y:S02]  /*6d60*/  CS2R R78, SRZ ;  /* 0x00000000004e7805 */ /* 0x000fe4000001ff00 */
[----:B------:R-:W-:Y:S01]  /*6d70*/  ISETP.NE.AND P1, PT, R74, RZ, PT ;  /* 0x000000ff4a00720c */ /* 0x000fe20003f25270 */
[C---:B------:R-:W-:Y:S01]  /*6d80*/  @P3 VIADD R3, R4.reuse, 0x300 ;  /* 0x0000030004033836 */ /* 0x040fe20000000000 */
[----:B------:R-:W-:Y:S01]  /*6d90*/  CS2R R76, SRZ ;  /* 0x00000000004c7805 */ /* 0x000fe2000001ff00 */
[----:B------:R-:W-:Y:S01]  /*6da0*/  @P3 VIADD R4, R4, 0x310 ;  /* 0x0000031004043836 */ /* 0x000fe20000000000 */
[----:B------:R-:W-:Y:S02]  /*6db0*/  CS2R R82, SRZ ;  /* 0x0000000000527805 */ /* 0x000fe4000001ff00 */
[----:B------:R-:W-:Y:S03]  /*6dc0*/  CS2R R80, SRZ ;  /* 0x0000000000507805 */ /* 0x000fe6000001ff00 */
[----:B------:R-:W-:Y:S04]  /*6dd0*/  @P0 VIADD R4, R3, 0xfffffff0 ;  /* 0xfffffff003040836 */ /* 0x000fe80000000000 */
[----:B------:R-:W-:Y:S05]  /*6de0*/  @P1 BRA `(.L_x_131) ;  /* 0x00000000000c1947 */ /* 0x000fea0003800000 */
[----:B------:R-:W-:Y:S04]  /*6df0*/  SHF.L.U32 R3, R106, 0x1f, RZ ;  /* 0x0000001f6a037819 */ /* 0x000fe800000006ff */
[----:B------:R-:W1:Y:S02]  /*6e00*/  SYNCS.PHASECHK.TRANS64.TRYWAIT P0, [R0+URZ+0x1a0], R3 ;  /* 0x0001a003000075a7 */ /* 0x000e6400080011ff */
[----:B-1----:R-:W-:Y:S05]  /*6e10*/  @!P0 BRA `(.L_x_132) ;  /* 0x0000002c00708947 */ /* 0x002fea0003800000 */
.L_x_131:
[----:B------:R-:W-:Y:S05]  /*6e20*/  BSYNC B0 ;  /* 0x0000000000007941 */ /* 0x000fea0003800000 */
.L_x_130:
[----:B------:R-:W-:Y:S01]  /*6e30*/  ISETP.NE.AND P0, PT, R75, RZ, PT ;  /* 0x000000ff4b00720c */ /* 0x000fe20003f05270 */
[----:B-1----:R-:W-:Y:S02]  /*6e40*/  VIADD R3, R0, 0x1b0 ;  /* 0x000001b000037836 */ /* 0x002fe40000000000 */
[----:B------:R-:W-:Y:S02]  /*6e50*/  IMAD.U32 R0, RZ, RZ, UR37 ;  /* 0x00000025ff007e24 */ /* 0x000fe4000f8e00ff */
[----:B------:R-:W-:Y:S03]  /*6e60*/  VIADD R107, R107, 0x1 ;  /* 0x000000016b6b7836 */ /* 0x000fe60000000000 */
[----:B------:R-:W-:Y:S05]  /*6e70*/  PRMT R0, R0, 0x654, R3 ;  /* 0x0000065400007816 */ /* 0x000fea0000000003 */
[----:B------:R1:W2:Y:S04]  /*6e80*/  @P0 LDS.128 R76, [R6+UR49+0x300] ;  /* 0x00030031064c0984 */ /* 0x0002a80008000c00 */
[----:B------:R1:W1:Y:S01]  /*6e90*/  @P0 LDS.128 R80, [R4] ;  /* 0x0000000004500984 */ /* 0x0002620000000c00 */
[C---:B------:R-:W-:Y:S01]  /*6ea0*/  ISETP.NE.AND P0, PT, R107.reuse, 0x2, PT ;  /* 0x000000026b00780c */ /* 0x040fe20003f05270 */
[----:B------:R-:W-:Y:S01]  /*6eb0*/  @!PT LDS RZ, [RZ] ;  /* 0x00000000fffff984 */ /* 0x000fe20000000800 */
[----:B------:R-:W-:Y:S01]  /*6ec0*/  @!PT LDS RZ, [RZ] ;  /* 0x00000000fffff984 */ /* 0x000fe20000000800 */
[----:B------:R-:W-:Y:S01]  /*6ed0*/  @!PT LDS RZ, [RZ] ;  /* 0x00000000fffff984 */ /* 0x000fe20000000800 */
[----:B------:R-:W-:Y:S01]  /*6ee0*/  @!PT LDS RZ, [RZ] ;  /* 0x00000000fffff984 */ /* 0x000fe20000000800 */
[----:B------:R5:W-:Y:S06]  /*6ef0*/  MEMBAR.ALL.CTA ;  /* 0x0000000000007992 */ /* 0x000bec0000008000 */
[----:B-----5:R-:W5:Y:S01]  /*6f00*/  FENCE.VIEW.ASYNC.S ;  /* 0x00000000000073c6 */ /* 0x020f620000000000 */
[----:B------:R-:W-:Y:S01]  /*6f10*/  SEL R107, R107, RZ, P0 ;  /* 0x000000ff6b6b7207 */ /* 0x000fe20000000000 */
[----:B-----5:R5:W-:Y:S02]  /*6f20*/  SYNCS.ARRIVE.TRANS64.RED.A1T0 RZ, [R0+URZ], RZ ;  /* 0x000000ff00ff79a7 */ /* 0x020be400081004ff */
[----:B-----5:R-:W-:Y:S04]  /*6f30*/  SEL R0, RZ, 0x1, P0 ;  /* 0x00000001ff007807 */ /* 0x020fe80000000000 */
[----:B--2---:R-:W-:Y:S02]  /*6f40*/  LOP3.LUT R106, R106, R0, RZ, 0x3c, !PT ;  /* 0x000000006a6a7212 */ /* 0x004fe400078e3cff */
.L_x_129:
[----:B------:R-:W-:Y:S05]  /*6f50*/  BSYNC B1 ;  /* 0x0000000000017941 */ /* 0x000fea0003800000 */
.L_x_128:
[----:B------:R-:W-:Y:S04]  /*6f60*/  SHF.R.U32.HI R0, RZ, 0x15, R73 ;  /* 0x00000015ff007819 */ /* 0x000fe80000011649 */
[----:B------:R-:W-:Y:S01]  /*6f70*/  LOP3.LUT P0, RZ, R0, 0x3, R104, 0x48, !PT ;  /* 0x0000000300ff7812 */ /* 0x000fe20007804868 */
[----:B------:R-:W-:Y:S01]  /*6f80*/  @!UPT UIADD3 URZ, UPT, UPT, URZ, URZ, URZ ;  /* 0x000000fffffff290 */ /* 0x000fe2000fffe0ff */
[----:B----4-:R-:W-:Y:S11]  /*6f90*/  @P2 BRA `(.L_x_133) ;  /* 0x0000000000082947 */ /* 0x010ff60003800000 */
[----:B------:R-:W2:Y:S02]  /*6fa0*/  SYNCS.PHASECHK.TRANS64.TRYWAIT P1, [R115+URZ+0x1f0], R5 ;  /* 0x0001f005730075a7 */ /* 0x000ea400080211ff */
[----:B--2---:R-:W-:Y:S05]  /*6fb0*/  @!P1 BRA `(.L_x_134) ;  /* 0x0000002c001c9947 */ /* 0x004fea0003800000 */
.L_x_133:
[----:B------:R-:W-:Y:S05]  /*6fc0*/  @!P0 BRA `(.L_x_135) ;  /* 0x0000000000408947 */ /* 0x000fea0003800000 */
[----:B------:R-:W2:Y:S01]  /*6fd0*/  LDCU.64 UR8, c[0x4][0x70] ;  /* 0x01000e00ff0877ac */ /* 0x000ea20008000a00 */
[----:B------:R-:W-:Y:S01]  /*6fe0*/  MOV R15, 0x0 ;  /* 0x00000000000f7802 */ /* 0x000fe20000000f00 */
[----:B------:R-:W-:Y:S02]  /*6ff0*/  HFMA2 R12, -RZ, RZ, 0, 5.9604644775390625e-08 ;  /* 0x00000001ff0c7431 */ /* 0x000fe400000001ff */
[----:B------:R-:W-:Y:S02]  /*7000*/  IMAD.MOV.U32 R8, RZ, RZ, 0x192 ;  /* 0x00000192ff087424 */ /* 0x000fe400078e00ff */
[----:B------:R-:W-:Y:S01]  /*7010*/  IMAD.MOV.U32 R13, RZ, RZ, RZ ;  /* 0x000000ffff0d7224 */ /* 0x000fe200078e00ff */
[----:B------:R-:W4:Y:S01]  /*7020*/  LDCU.64 UR6, c[0x4][0x78] ;  /* 0x01000f00ff0677ac */ /* 0x000f220008000a00 */
[----:B------:R-:W3:Y:S01]  /*7030*/  LDC.64 R14, c[0x4][R15] ;  /* 0x010000000f0e7b82 */ /* 0x000ee20000000a00 */
[----:B------:R-:W5:Y:S01]  /*7040*/  LDCU.64 UR4, c[0x4][0x10] ;  /* 0x01000200ff0477ac */ /* 0x000f620008000a00 */
[----:B--2---:R-:W-:Y:S01]  /*7050*/  MOV R5, UR9 ;  /* 0x0000000900057c02 */ /* 0x004fe20008000f00 */
[----:B-1----:R-:W-:Y:S01]  /*7060*/  IMAD.U32 R4, RZ, RZ, UR8 ;  /* 0x00000008ff047e24 */ /* 0x002fe2000f8e00ff */
[----:B----4-:R-:W-:Y:S01]  /*7070*/  MOV R7, UR7 ;  /* 0x0000000700077c02 */ /* 0x010fe20008000f00 */
[----:B------:R-:W-:Y:S01]  /*7080*/  IMAD.U32 R6, RZ, RZ, UR6 ;  /* 0x00000006ff067e24 */ /* 0x000fe2000f8e00ff */
[----:B-----5:R-:W-:Y:S01]  /*7090*/  MOV R11, UR5 ;  /* 0x00000005000b7c02 */ /* 0x020fe20008000f00 */
[----:B------:R-:W-:Y:S02]  /*70a0*/  IMAD.U32 R10, RZ, RZ, UR4 ;  /* 0x00000004ff0a7e24 */ /* 0x000fe4000f8e00ff */
[----:B------:R-:W-:Y:S07]  /*70b0*/  LEPC R20, `(.L_x_135) ;  /* 0x000000001014794e */ /* 0x000fee0000000000 */
[----:B---3--:R-:W-:Y:S05]  /*70c0*/  CALL.ABS.NOINC R14 ;  /* 0x000000000e007343 */ /* 0x008fea0003c00000 */
.L_x_135:
[----:B-1----:R-:W-:Y:S01]  /*70d0*/  F2FP.F16.E4M3.UNPACK_B R4, R77 ;  /* 0x0000004dff04723e */ /* 0x002fe200020006ff */
[----:B------:R-:W-:Y:S05]  /*70e0*/  WARPSYNC.ALL ;  /* 0x0000000000007948 */ /* 0x000fea0003800000 */
[----:B------:R-:W-:Y:S01]  /*70f0*/  R2UR UR4, R73 ;  /* 0x00000000490472ca */ /* 0x000fe200000e0000 */
[--C-:B------:R-:W-:Y:S01]  /*7100*/  HADD2.F32 R51, -RZ, R4.reuse.H0_H0 ;  /* 0x20000004ff337230 */ /* 0x100fe20000004100 */
[----:B------:R-:W-:Y:S01]  /*7110*/  ISETP.NE.AND P6, PT, R16, RZ, PT ;  /* 0x000000ff1000720c */ /* 0x000fe20003fc5270 */
[----:B------:R-:W-:Y:S01]  /*7120*/  HADD2.F32 R52, -RZ, R4.H1_H1 ;  /* 0x30000004ff347230 */ /* 0x000fe20000004100 */
[-C--:B------:R-:W-:Y:S01]  /*7130*/  F2FP.F16.E4M3.UNPACK_B R0, R76.reuse.H1 ;  /* 0x0000004cff00723e */ /* 0x080fe200030006ff */
[----:B------:R-:W-:Y:S01]  /*7140*/  BSSY.RECONVERGENT B0, `(.L_x_136) ;  /* 0x000009e000007945 */ /* 0x000fe20003800200 */
[----:B------:R-:W-:Y:S02]  /*7150*/  F2FP.F16.E4M3.UNPACK_B R3, R76 ;  /* 0x0000004cff03723e */ /* 0x000fe400020006ff */
[----:B------:R-:W-:Y:S01]  /*7160*/  F2FP.F16.E4M3.UNPACK_B R60, R79 ;  /* 0x0000004fff3c723e */ /* 0x000fe200020006ff */
[--C-:B------:R-:W-:Y:S01]  /*7170*/  HADD2.F32 R49, -RZ, R0.reuse.H0_H0 ;  /* 0x20000000ff317230 */ /* 0x100fe20000004100 */
[----:B------:R-:W-:Y:S01]  /*7180*/  F2FP.F16.E4M3.UNPACK_B R68, R81 ;  /* 0x00000051ff44723e */ /* 0x000fe200020006ff */
[----:B------:R-:W-:Y:S01]  /*7190*/  HADD2.F32 R50, -RZ, R0.H1_H1 ;  /* 0x30000000ff327230 */ /* 0x000fe20000004100 */
[-C--:B------:R-:W-:Y:S01]  /*71a0*/  F2FP.F16.E4M3.UNPACK_B R0, R78.reuse ;  /* 0x0000004eff00723e */ /* 0x080fe200020006ff */
[----:B--2---:R-:W3:Y:S01]  /*71b0*/  LDTM.x32 R4, tmem[UR4] ;  /* 0x00000004000479ee */ /* 0x004ee200082c0000 */
[----:B------:R-:W-:Y:S01]  /*71c0*/  LOP3.LUT P5, RZ, R103, 0x80, RZ, 0xc0, !PT ;  /* 0x0000008067ff7812 */ /* 0x000fe200078ac0ff */
[--C-:B------:R-:W-:Y:S01]  /*71d0*/  HADD2.F32 R47, -RZ, R3.reuse.H0_H0 ;  /* 0x20000003ff2f7230 */ /* 0x100fe20000004100 */
[----:B------:R-:W-:Y:S01]  /*71e0*/  IADD3 R117, PT, PT, R102, UR49, RZ ;  /* 0x0000003166757c10 */ /* 0x000fe2000fffe0ff */
[----:B------:R-:W-:Y:S01]  /*71f0*/  HADD2.F32 R48, -RZ, R3.H1_H1 ;  /* 0x30000003ff307230 */ /* 0x000fe20000004100 */
[----:B------:R-:W-:Y:S01]  /*7200*/  F2FP.F16.E4M3.UNPACK_B R3, R77.H1 ;  /* 0x0000004dff03723e */ /* 0x000fe200030006ff */
[--C-:B------:R-:W-:Y:S01]  /*7210*/  HADD2.F32 R55, -RZ, R0.reuse.H0_H0 ;  /* 0x20000000ff377230 */ /* 0x100fe20000004100 */
[----:B------:R-:W-:Y:S01]  /*7220*/  ISETP.NE.AND P0, PT, R113, RZ, PT ;  /* 0x000000ff7100720c */ /* 0x000fe20003f05270 */
[----:B------:R-:W-:Y:S01]  /*7230*/  HADD2.F32 R56, -RZ, R0.H1_H1 ;  /* 0x30000000ff387230 */ /* 0x000fe20000004100 */
[----:B------:R-:W-:Y:S01]  /*7240*/  F2FP.F16.E4M3.UNPACK_B R0, R79.H1 ;  /* 0x0000004fff00723e */ /* 0x000fe200030006ff */
[--C-:B------:R-:W-:Y:S02]  /*7250*/  HADD2.F32 R53, -RZ, R3.reuse.H0_H0 ;  /* 0x20000003ff357230 */ /* 0x100fe40000004100 */
[----:B------:R-:W-:Y:S01]  /*7260*/  HADD2.F32 R54, -RZ, R3.H1_H1 ;  /* 0x30000003ff367230 */ /* 0x000fe20000004100 */
[----:B------:R-:W-:Y:S01]  /*7270*/  F2FP.F16.E4M3.UNPACK_B R3, R78.H1 ;  /* 0x0000004eff03723e */ /* 0x000fe200030006ff */
[--C-:B------:R-:W-:Y:S02]  /*7280*/  HADD2.F32 R61, -RZ, R0.reuse.H0_H0 ;  /* 0x20000000ff3d7230 */ /* 0x100fe40000004100 */
[----:B------:R-:W-:Y:S01]  /*7290*/  HADD2.F32 R62, -RZ, R0.H1_H1 ;  /* 0x30000000ff3e7230 */ /* 0x000fe20000004100 */
[-C--:B------:R-:W-:Y:S01]  /*72a0*/  F2FP.F16.E4M3.UNPACK_B R0, R80.reuse.H1 ;  /* 0x00000050ff00723e */ /* 0x080fe200030006ff */
[--C-:B------:R-:W-:Y:S02]  /*72b0*/  HADD2.F32 R57, -RZ, R3.reuse.H0_H0 ;  /* 0x20000003ff397230 */ /* 0x100fe40000004100 */
[----:B------:R-:W-:Y:S01]  /*72c0*/  HADD2.F32 R58, -RZ, R3.H1_H1 ;  /* 0x30000003ff3a7230 */ /* 0x000fe20000004100 */
[----:B------:R-:W-:Y:S01]  /*72d0*/  F2FP.F16.E4M3.UNPACK_B R3, R80 ;  /* 0x00000050ff03723e */ /* 0x000fe200020006ff */
[--C-:B------:R-:W-:Y:S02]  /*72e0*/  HADD2.F32 R65, -RZ, R0.reuse.H0_H0 ;  /* 0x20000000ff417230 */ /* 0x100fe40000004100 */
[----:B------:R-:W-:Y:S01]  /*72f0*/  HADD2.F32 R66, -RZ, R0.H1_H1 ;  /* 0x30000000ff427230 */ /* 0x000fe20000004100 */
[----:B------:R-:W-:Y:S01]  /*7300*/  F2FP.F16.E4M3.UNPACK_B R0, R82 ;  /* 0x00000052ff00723e */ /* 0x000fe200020006ff */
[--C-:B------:R-:W-:Y:S02]  /*7310*/  HADD2.F32 R63, -RZ, R3.reuse.H0_H0 ;  /* 0x20000003ff3f7230 */ /* 0x100fe40000004100 */
[----:B------:R-:W-:Y:S01]  /*7320*/  HADD2.F32 R64, -RZ, R3.H1_H1 ;  /* 0x30000003ff407230 */ /* 0x000fe20000004100 */
[----:B------:R-:W-:Y:S01]  /*7330*/  F2FP.F16.E4M3.UNPACK_B R3, R81.H1 ;  /* 0x00000051ff03723e */ /* 0x000fe200030006ff */
[--C-:B------:R-:W-:Y:S02]  /*7340*/  HADD2.F32 R71, -RZ, R0.reuse.H0_H0 ;  /* 0x20000000ff477230 */ /* 0x100fe40000004100 */
[----:B------:R-:W-:Y:S02]  /*7350*/  HADD2.F32 R72, -RZ, R0.H1_H1 ;  /* 0x30000000ff487230 */ /* 0x000fe40000004100 */
[C-C-:B---3--:R-:W-:Y:S01]  /*7360*/  FFMA R0, R45.reuse, R4, R2.reuse ;  /* 0x000000042d007223 */ /* 0x148fe20000000002 */
[--C-:B------:R-:W-:Y:S02]  /*7370*/  HADD2.F32 R69, -RZ, R3.reuse.H0_H0 ;  /* 0x20000003ff457230 */ /* 0x100fe40000004100 */
[----:B------:R-:W-:Y:S02]  /*7380*/  HADD2.F32 R70, -RZ, R3.H1_H1 ;  /* 0x30000003ff467230 */ /* 0x000fe40000004100 */
[C-C-:B------:R-:W-:Y:S01]  /*7390*/  FFMA R3, R45.reuse, R5, R2.reuse ;  /* 0x000000052d037223 */ /* 0x140fe20000000002 */
[--C-:B------:R-:W-:Y:S02]  /*73a0*/  HADD2.F32 R59, -RZ, R60.reuse.H0_H0 ;  /* 0x2000003cff3b7230 */ /* 0x100fe40000004100 */
[C-C-:B------:R-:W-:Y:S01]  /*73b0*/  FFMA R6, R45.reuse, R6, R2.reuse ;  /* 0x000000062d067223 */ /* 0x140fe20000000002 */
[----:B------:R-:W-:Y:S02]  /*73c0*/  HADD2.F32 R60, -RZ, R60.H1_H1 ;  /* 0x3000003cff3c7230 */ /* 0x000fe40000004100 */
[C-C-:B------:R-:W-:Y:S01]  /*73d0*/  FFMA R7, R45.reuse, R7, R2.reuse ;  /* 0x000000072d077223 */ /* 0x140fe20000000002 */
[C-C-:B------:R-:W-:Y:S01]  /*73e0*/  FFMA R4, R45.reuse, R8, R2.reuse ;  /* 0x000000082d047223 */ /* 0x140fe20000000002 */
[C-C-:B------:R-:W-:Y:S01]  /*73f0*/  FFMA R5, R45.reuse, R9, R2.reuse ;  /* 0x000000092d057223 */ /* 0x140fe20000000002 */
[C-C-:B------:R-:W-:Y:S01]  /*7400*/  FFMA R10, R45.reuse, R10, R2.reuse ;  /* 0x0000000a2d0a7223 */ /* 0x140fe20000000002 */
[C-C-:B------:R-:W-:Y:S01]  /*7410*/  FFMA R11, R45.reuse, R11, R2.reuse ;  /* 0x0000000b2d0b7223 */ /* 0x140fe20000000002 */
[C-C-:B------:R-:W-:Y:S01]  /*7420*/  FFMA R8, R45.reuse, R12, R2.reuse ;  /* 0x0000000c2d087223 */ /* 0x140fe20000000002 */
        /* <DEDUP_REMOVED lines=23> */
[----:B------:R-:W-:Y:S01]  /*75a0*/  F2FP.F16.E4M3.UNPACK_B R33, R82.H1 ;  /* 0x00000052ff21723e */ /* 0x000fe200030006ff */
[C-C-:B------:R-:W-:Y:S01]  /*75b0*/  FFMA R34, R45.reuse, R34, R2.reuse ;  /* 0x000000222d227223 */ /* 0x140fe20000000002 */
[----:B------:R-:W-:Y:S01]  /*75c0*/  FFMA R35, R45, R35, R2 ;  /* 0x000000232d237223 */ /* 0x000fe20000000002 */
[C---:B------:R-:W-:Y:S01]  /*75d0*/  FFMA R0, R46.reuse, R47, R0 ;  /* 0x0000002f2e007223 */ /* 0x040fe20000000000 */
[C---:B------:R-:W-:Y:S01]  /*75e0*/  FFMA R3, R46.reuse, R48, R3 ;  /* 0x000000302e037223 */ /* 0x040fe20000000003 */
[----:B------:R-:W-:Y:S01]  /*75f0*/  F2FP.F16.E4M3.UNPACK_B R48, R83 ;  /* 0x00000053ff30723e */ /* 0x000fe200020006ff */
[C---:B------:R-:W-:Y:S01]  /*7600*/  FFMA R6, R46.reuse, R49, R6 ;  /* 0x000000312e067223 */ /* 0x040fe20000000006 */
[C---:B------:R-:W-:Y:S01]  /*7610*/  FFMA R7, R46.reuse, R50, R7 ;  /* 0x000000322e077223 */ /* 0x040fe20000000007 */
[C---:B------:R-:W-:Y:S01]  /*7620*/  FFMA R4, R46.reuse, R51, R4 ;  /* 0x000000332e047223 */ /* 0x040fe20000000004 */
[C---:B------:R-:W-:Y:S01]  /*7630*/  FFMA R5, R46.reuse, R52, R5 ;  /* 0x000000342e057223 */ /* 0x040fe20000000005 */
[C---:B------:R-:W-:Y:S01]  /*7640*/  FFMA R10, R46.reuse, R53, R10 ;  /* 0x000000352e0a7223 */ /* 0x040fe2000000000a */
[C---:B------:R-:W-:Y:S01]  /*7650*/  FFMA R11, R46.reuse, R54, R11 ;  /* 0x000000362e0b7223 */ /* 0x040fe2000000000b */
[----:B------:R-:W-:Y:S01]  /*7660*/  F2FP.SATFINITE.E4M3.F32.PACK_AB_MERGE_C R49, R7, R6, RZ ;  /* 0x000000060731723e */ /* 0x000fe200048070ff */
[C---:B------:R-:W-:Y:S01]  /*7670*/  FFMA R8, R46.reuse, R55, R8 ;  /* 0x000000372e087223 */ /* 0x040fe20000000008 */
[----:B------:R-:W-:Y:S01]  /*7680*/  F2FP.F16.E4M3.UNPACK_B R7, R83.H1 ;  /* 0x00000053ff07723e */ /* 0x000fe200030006ff */
[C---:B------:R-:W-:Y:S01]  /*7690*/  FFMA R9, R46.reuse, R56, R9 ;  /* 0x000000382e097223 */ /* 0x040fe20000000009 */
[----:B------:R-:W-:Y:S01]  /*76a0*/  F2FP.SATFINITE.E4M3.F32.PACK_AB_MERGE_C R10, R11, R10, RZ ;  /* 0x0000000a0b0a723e */ /* 0x000fe200048070ff */
[C---:B------:R-:W-:Y:S01]  /*76b0*/  FFMA R14, R46.reuse, R57, R14 ;  /* 0x000000392e0e7223 */ /* 0x040fe2000000000e */
[----:B------:R-:W-:Y:S01]  /*76c0*/  F2FP.SATFINITE.E4M3.F32.PACK_AB_MERGE_C R52, R3, R0, R49 ;  /* 0x000000000334723e */ /* 0x000fe20004807031 */
[C---:B------:R-:W-:Y:S01]  /*76d0*/  FFMA R15, R46.reuse, R58, R15 ;  /* 0x0000003a2e0f7223 */ /* 0x040fe2000000000f */
[----:B------:R-:W-:Y:S01]  /*76e0*/  F2FP.SATFINITE.E4M3.F32.PACK_AB_MERGE_C R53, R5, R4, R10 ;  /* 0x000000040535723e */ /* 0x000fe2000480700a */
[C---:B------:R-:W-:Y:S01]  /*76f0*/  FFMA R12, R46.reuse, R59, R12 ;  /* 0x0000003b2e0c7223 */ /* 0x040fe2000000000c */
[----:B------:R-:W-:Y:S01]  /*7700*/  MOV R0, 0x10 ;  /* 0x0000001000007802 */ /* 0x000fe20000000f00 */
[C---:B------:R-:W-:Y:S01]  /*7710*/  FFMA R13, R46.reuse, R60, R13 ;  /* 0x0000003c2e0d7223 */ /* 0x040fe2000000000d */
[----:B------:R-:W-:Y:S01]  /*7720*/  F2FP.SATFINITE.E4M3.F32.PACK_AB_MERGE_C R14, R15, R14, RZ ;  /* 0x0000000e0f0e723e */ /* 0x000fe200048070ff */
[----:B------:R-:W-:Y:S01]  /*7730*/  FFMA R18, R46, R61, R18 ;  /* 0x0000003d2e127223 */ /* 0x000fe20000000012 */
[----:B------:R-:W-:Y:S01]  /*7740*/  SEL R0, R0, 0xfffffff0, !P5 ;  /* 0xfffffff000007807 */ /* 0x000fe20006800000 */
[C---:B------:R-:W-:Y:S01]  /*7750*/  FFMA R19, R46.reuse, R62, R19 ;  /* 0x0000003e2e137223 */ /* 0x040fe20000000013 */
[C---:B------:R-:W-:Y:S01]  /*7760*/  FFMA R16, R46.reuse, R63, R16 ;  /* 0x0000003f2e107223 */ /* 0x040fe20000000010 */
[C---:B------:R-:W-:Y:S01]  /*7770*/  FFMA R17, R46.reuse, R64, R17 ;  /* 0x000000402e117223 */ /* 0x040fe20000000011 */
[C---:B------:R-:W-:Y:S01]  /*7780*/  FFMA R22, R46.reuse, R65, R22 ;  /* 0x000000412e167223 */ /* 0x040fe20000000016 */
[C---:B------:R-:W-:Y:S01]  /*7790*/  FFMA R23, R46.reuse, R66, R23 ;  /* 0x000000422e177223 */ /* 0x040fe20000000017 */
[C---:B------:R-:W-:Y:S01]  /*77a0*/  FFMA R20, R46.reuse, R67, R20 ;  /* 0x000000432e147223 */ /* 0x040fe20000000014 */
[C---:B------:R-:W-:Y:S01]  /*77b0*/  FFMA R21, R46.reuse, R68, R21 ;  /* 0x000000442e157223 */ /* 0x040fe20000000015 */
[--C-:B------:R-:W-:Y:S02]  /*77c0*/  HADD2.F32 R32, -RZ, R33.reuse.H0_H0 ;  /* 0x20000021ff207230 */ /* 0x100fe40000004100 */
[C---:B------:R-:W-:Y:S01]  /*77d0*/  FFMA R26, R46.reuse, R69, R26 ;  /* 0x000000452e1a7223 */ /* 0x040fe2000000001a */
[----:B------:R-:W-:Y:S02]  /*77e0*/  HADD2.F32 R33, -RZ, R33.H1_H1 ;  /* 0x30000021ff217230 */ /* 0x000fe40000004100 */
        /* <DEDUP_REMOVED lines=9> */
[----:B------:R-:W-:Y:S01]  /*7880*/  F2FP.SATFINITE.E4M3.F32.PACK_AB_MERGE_C R18, R19, R18, RZ ;  /* 0x000000121312723e */ /* 0x000fe200048070ff */
[C---:B------:R-:W-:Y:S01]  /*7890*/  FFMA R28, R46.reuse, R47, R28 ;  /* 0x0000002f2e1c7223 */ /* 0x040fe2000000001c */
[C---:B------:R-:W-:Y:S01]  /*78a0*/  FFMA R29, R46.reuse, R48, R29 ;  /* 0x000000302e1d7223 */ /* 0x040fe2000000001d */
[C---:B------:R-:W-:Y:S01]  /*78b0*/  FFMA R34, R46.reuse, R6, R34 ;  /* 0x000000062e227223 */ /* 0x040fe20000000022 */
[----:B------:R-:W-:Y:S01]  /*78c0*/  FFMA R35, R46, R7, R35 ;  /* 0x000000072e237223 */ /* 0x000fe20000000023 */
[----:B------:R-:W-:Y:S02]  /*78d0*/  F2FP.SATFINITE.E4M3.F32.PACK_AB_MERGE_C R54, R9, R8, R14 ;  /* 0x000000080936723e */ /* 0x000fe4000480700e */
[----:B------:R-:W-:Y:S02]  /*78e0*/  F2FP.SATFINITE.E4M3.F32.PACK_AB_MERGE_C R55, R13, R12, R18 ;  /* 0x0000000c0d37723e */ /* 0x000fe40004807012 */
[----:B------:R-:W-:Y:S02]  /*78f0*/  F2FP.SATFINITE.E4M3.F32.PACK_AB_MERGE_C R22, R23, R22, RZ ;  /* 0x000000161716723e */ /* 0x000fe400048070ff */
[----:B------:R-:W-:Y:S01]  /*7900*/  F2FP.SATFINITE.E4M3.F32.PACK_AB_MERGE_C R26, R27, R26, RZ ;  /* 0x0000001a1b1a723e */ /* 0x000fe200048070ff */
[----:B------:R1:W-:Y:S01]  /*7910*/  STS.128 [R102+UR49+0x2300], R52 ;  /* 0x0023003466007988 */ /* 0x0003e20008000c31 */
[----:B------:R-:W-:Y:S02]  /*7920*/  F2FP.SATFINITE.E4M3.F32.PACK_AB_MERGE_C R18, R31, R30, RZ ;  /* 0x0000001e1f12723e */ /* 0x000fe400048070ff */
[----:B------:R-:W-:Y:S02]  /*7930*/  F2FP.SATFINITE.E4M3.F32.PACK_AB_MERGE_C R19, R35, R34, RZ ;  /* 0x000000222313723e */ /* 0x000fe400048070ff */
[----:B------:R-:W-:Y:S02]  /*7940*/  F2FP.SATFINITE.E4M3.F32.PACK_AB_MERGE_C R16, R17, R16, R22 ;  /* 0x000000101110723e */ /* 0x000fe40004807016 */
[----:B------:R-:W-:Y:S02]  /*7950*/  F2FP.SATFINITE.E4M3.F32.PACK_AB_MERGE_C R17, R21, R20, R26 ;  /* 0x000000141511723e */ /* 0x000fe4000480701a */
[----:B------:R-:W-:Y:S02]  /*7960*/  F2FP.SATFINITE.E4M3.F32.PACK_AB_MERGE_C R18, R25, R24, R18 ;  /* 0x000000181912723e */ /* 0x000fe40004807012 */
[----:B------:R-:W-:Y:S02]  /*7970*/  F2FP.SATFINITE.E4M3.F32.PACK_AB_MERGE_C R19, R29, R28, R19 ;  /* 0x0000001c1d13723e */ /* 0x000fe40004807013 */
[----:B------:R-:W-:Y:S02]  /*7980*/  IADD3 R117, PT, PT, R117, R0, RZ ;  /* 0x0000000075757210 */ /* 0x000fe40007ffe0ff */
[----:B------:R-:W-:Y:S02]  /*7990*/  LEA R3, R107, UR49, 0x3 ;  /* 0x000000316b037c11 */ /* 0x000fe4000f8e18ff */
[----:B------:R-:W-:Y:S01]  /*79a0*/  @P6 SHF.L.U32 R4, R106, 0x1f, RZ ;  /* 0x0000001f6a046819 */ /* 0x000fe200000006ff */
[----:B------:R1:W-:Y:S01]  /*79b0*/  STS.128 [R117+0x2300], R16 ;  /* 0x0023001075007388 */ /* 0x0003e20000000c00 */
[----:B------:R-:W-:Y:S01]  /*79c0*/  @!PT LDS RZ, [RZ] ;  /* 0x00000000fffff984 */ /* 0x000fe20000000800 */
[----:B------:R-:W-:Y:S01]  /*79d0*/  @!PT LDS RZ, [RZ] ;  /* 0x00000000fffff984 */ /* 0x000fe20000000800 */
[----:B------:R-:W-:Y:S01]  /*79e0*/  @!PT LDS RZ, [RZ] ;  /* 0x00000000fffff984 */ /* 0x000fe20000000800 */
[----:B------:R-:W-:Y:S01]  /*79f0*/  @!PT LDS RZ, [RZ] ;  /* 0x00000000fffff984 */ /* 0x000fe20000000800 */
[----:B------:R2:W-:Y:S07]  /*7a00*/  MEMBAR.ALL.CTA ;  /* 0x0000000000007992 */ /* 0x0005ee0000008000 */
[----:B--2---:R-:W2:Y:S02]  /*7a10*/  FENCE.VIEW.ASYNC.S ;  /* 0x00000000000073c6 */ /* 0x004ea40000000000 */
[----:B--2---:R-:W-:Y:S06]  /*7a20*/  BAR.SYNC.DEFER_BLOCKING 0x1, 0x80 ;  /* 0x0042000000007b1d */ /* 0x004fec0000010000 */
[----:B------:R-:W-:Y:S05]  /*7a30*/  @P0 BRA `(.L_x_137) ;  /* 0x0000000000380947 */ /* 0x000fea0003800000 */
[----:B------:R-:W-:Y:S02]  /*7a40*/  UIADD3 UR4, UPT, UPT, UR49, 0x2300, URZ ;  /* 0x0000230031047890 */ /* 0x000fe4000fffe0ff */
[----:B------:R-:W-:Y:S01]  /*7a50*/  UIADD3 UR8, UP0, UPT, UR52, 0x680, URZ ;  /* 0x0000068034087890 */ /* 0x000fe2000ff1e0ff */
[----:B------:R-:W-:Y:S01]  /*7a60*/  UMOV UR43, UR36 ;  /* 0x00000024002b7c82 */ /* 0x000fe20008000000 */
[----:B------:R-:W-:Y:S02]  /*7a70*/  UIADD3 UR5, UPT, UPT, UR41, 0x40, URZ ;  /* 0x0000004029057890 */ /* 0x000fe4000fffe0ff */
[----:B------:R-:W-:Y:S01]  /*7a80*/  MOV R112, UR4 ;  /* 0x0000000400707c02 */ /* 0x000fe20008000f00 */
[----:B------:R-:W-:Y:S02]  /*7a90*/  UIADD3.X UR9, UPT, UPT, URZ, UR53, URZ, UP0, !UPT ;  /* 0x00000035ff097290 */ /* 0x000fe400087fe4ff */
[----:B------:R-:W-:Y:S01]  /*7aa0*/  UIADD3 UR4, UPT, UPT, UR49, 0x2b00, URZ ;  /* 0x00002b0031047890 */ /* 0x000fe2000fffe0ff */
[----:B------:R-:W-:Y:S01]  /*7ab0*/  R2UR UR40, R112 ;  /* 0x00000000702872ca */ /* 0x000fe200000e0000 */
[----:B------:R-:W-:Y:S01]  /*7ac0*/  UMOV UR6, UR42 ;  /* 0x0000002a00067c82 */ /* 0x000fe20008000000 */
[----:B------:R-:W-:Y:S11]  /*7ad0*/  UMOV UR7, UR36 ;  /* 0x0000002400077c82 */ /* 0x000ff60008000000 */
[----:B------:R2:W-:Y:S01]  /*7ae0*/  UTMASTG.3D [UR40], [UR8] ;  /* 0x00000028080073b5 */ /* 0x0005e20008010000 */
[----:B------:R2:W-:Y:S01]  /*7af0*/  UTMASTG.3D [UR4], [UR8] ;  /* 0x00000004080073b5 */ /* 0x0005e20008010000 */
[----:B------:R0:W-:Y:S01]  /*7b00*/  UTMACMDFLUSH ;  /* 0x00000000000079b7 */ /* 0x0001e20000000000 */
[----:B--2---:R-:W-:Y:S04]  /*7b10*/  DEPBAR.LE SB0, 0x1 ;  /* 0x000080400000791a */ /* 0x004fe80000000000 */
.L_x_137:
[----:B------:R-:W-:Y:S05]  /*7b20*/  BSYNC.RECONVERGENT B0 ;  /* 0x0000000000007941 */ /* 0x000fea0003800200 */
.L_x_136:
[----:B------:R-:W-:Y:S06]  /*7b30*/  BAR.SYNC.DEFER_BLOCKING 0x1, 0x80 ;  /* 0x0042000000007b1d */ /* 0x000fec0000010000 */
[----:B------:R-:W2:Y:S01]  /*7b40*/  @P6 SYNCS.PHASECHK.TRANS64.TRYWAIT P0, [R3+URZ+0x1a0], R4 ;  /* 0x0001a004030065a7 */ /* 0x000ea200080011ff */
[----:B------:R-:W-:Y:S01]  /*7b50*/  BSSY B1, `(.L_x_138) ;  /* 0x0000020000017945 */ /* 0x000fe20003800000 */
[----:B--2---:R-:W-:Y:S03]  /*7b60*/  @P6 SEL R74, RZ, 0x1, !P0 ;  /* 0x00000001ff4a6807 */ /* 0x004fe60004000000 */
[----:B------:R-:W-:Y:S05]  /*7b70*/  @!P6 BRA `(.L_x_139) ;  /* 0x000000000074e947 */ /* 0x000fea0003800000 */
[----:B------:R-:W-:Y:S01]  /*7b80*/  ISETP.NE.AND P1, PT, R75, RZ, PT ;  /* 0x000000ff4b00720c */ /* 0x000fe20003f25270 */
[----:B------:R-:W-:Y:S01]  /*7b90*/  BSSY B0, `(.L_x_140) ;  /* 0x0000009000007945 */ /* 0x000fe20003800000 */
[----:B------:R-:W-:Y:S11]  /*7ba0*/  ISETP.NE.AND P0, PT, R74, RZ, PT ;  /* 0x000000ff4a00720c */ /* 0x000ff60003f05270 */
[----:B------:R-:W-:Y:S05]  /*7bb0*/  @P1 IMAD R4, R107, 0x1000, R102 ;  /* 0x000010006b041824 */ /* 0x000fea00078e0266 */
[----:B------:R-:W-:Y:S05]  /*7bc0*/  @P1 IADD3 R5, PT, PT, R4, UR49, RZ ;  /* 0x0000003104051c10 */ /* 0x000fea000fffe0ff */
[----:B------:R-:W-:Y:S01]  /*7bd0*/  @P1 IMAD.IADD R5, R5, 0x1, R0 ;  /* 0x0000000105051824 */ /* 0x000fe200078e0200 */
[----:B------:R-:W-:Y:S06]  /*7be0*/  @P0 BRA `(.L_x_141) ;  /* 0x00000000000c0947 */ /* 0x000fec0003800000 */
[----:B------:R-:W-:Y:S04]  /*7bf0*/  SHF.L.U32 R0, R106, 0x1f, RZ ;  /* 0x0000001f6a007819 */ /* 0x000fe800000006ff */
[----:B------:R-:W2:Y:S02]  /*7c00*/  SYNCS.PHASECHK.TRANS64.TRYWAIT P0, [R3+URZ+0x1a0], R0 ;  /* 0x0001a000030075a7 */ /* 0x000ea400080011ff */
[----:B--2---:R-:W-:Y:S05]  /*7c10*/  @!P0 BRA `(.L_x_142) ;  /* 0x0000002000188947 */ /* 0x004fea0003800000 */
.L_x_141:
[----:B------:R-:W-:Y:S05]  /*7c20*/  BSYNC B0 ;  /* 0x0000000000007941 */ /* 0x000fea0003800000 */
.L_x_140:
[----:B------:R-:W-:Y:S01]  /*7c30*/  ISETP.NE.AND P0, PT, R75, RZ, PT ;  /* 0x000000ff4b00720c */ /* 0x000fe20003f05270 */
[----:B--2---:R-:W-:Y:S02]  /*7c40*/  VIADD R3, R3, 0x1b0 ;  /* 0x000001b003037836 */ /* 0x004fe40000000000 */
[----:B------:R-:W-:Y:S02]  /*7c50*/  IMAD.U32 R0, RZ, RZ, UR37 ;  /* 0x00000025ff007e24 */ /* 0x000fe4000f8e00ff */
[----:B------:R-:W-:Y:S03]  /*7c60*/  VIADD R107, R107, 0x1 ;  /* 0x000000016b6b7836 */ /* 0x000fe60000000000 */
[----:B------:R-:W-:Y:S05]  /*7c70*/  PRMT R0, R0, 0x654, R3 ;  /* 0x0000065400007816 */ /* 0x000fea0000000003 */
[----:B------:R2:W3:Y:S04]  /*7c80*/  @P0 LDS.128 R76, [R4+UR49+0x300] ;  /* 0x00030031044c0984 */ /* 0x0004e80008000c00 */
[----:B------:R2:W4:Y:S01]  /*7c90*/  @P0 LDS.128 R80, [R5+0x300] ;  /* 0x0003000005500984 */ /* 0x0005220000000c00 */
        /* <DEDUP_REMOVED lines=10> */
[----:B--23--:R-:W-:Y:S02]  /*7d40*/  LOP3.LUT R106, R106, R0, RZ, 0x3c, !PT ;  /* 0x000000006a6a7212 */ /* 0x00cfe400078e3cff */
.L_x_139:
[----:B------:R-:W-:Y:S05]  /*7d50*/  BSYNC B1 ;  /* 0x0000000000017941 */ /* 0x000fea0003800000 */
.L_x_138:
[----:B------:R-:W-:Y:S05]  /*7d60*/  VIADD R0, R73, 0x20 ;  /* 0x0000002049007836 */ /* 0x000fea0000000000 */
[----:B------:R-:W-:Y:S04]  /*7d70*/  SHF.R.U32.HI R0, RZ, 0x15, R0 ;  /* 0x00000015ff007819 */ /* 0x000fe80000011600 */
[----:B------:R-:W-:Y:S11]  /*7d80*/  LOP3.LUT P0, RZ, R0, 0x3, R104, 0x48, !PT ;  /* 0x0000000300ff7812 */ /* 0x000ff60007804868 */
[----:B------:R-:W-:Y:S02]  /*7d90*/  @!UPT UIADD3 URZ, UPT, UPT, URZ, URZ, URZ ;  /* 0x000000fffffff290 */ /* 0x000fe4000fffe0ff */
[----:B------:R-:W-:Y:S05]  /*7da0*/  @!P0 BRA `(.L_x_143) ;  /* 0x0000000000408947 */ /* 0x000fea0003800000 */
[----:B------:R-:W2:Y:S01]  /*7db0*/  LDCU.64 UR8, c[0x4][0x70] ;  /* 0x01000e00ff0877ac */ /* 0x000ea20008000a00 */
[----:B------:R-:W-:Y:S01]  /*7dc0*/  MOV R15, 0x0 ;  /* 0x00000000000f7802 */ /* 0x000fe20000000f00 */
[----:B------:R-:W-:Y:S02]  /*7dd0*/  HFMA2 R12, -RZ, RZ, 0, 5.9604644775390625e-08 ;  /* 0x00000001ff0c7431 */ /* 0x000fe400000001ff */
[----:B------:R-:W-:Y:S02]  /*7de0*/  IMAD.MOV.U32 R8, RZ, RZ, 0x192 ;  /* 0x00000192ff087424 */ /* 0x000fe400078e00ff */
[----:B------:R-:W-:Y:S01]  /*7df0*/  IMAD.MOV.U32 R13, RZ, RZ, RZ ;  /* 0x000000ffff0d7224 */ /* 0x000fe200078e00ff */
[----:B------:R-:W3:Y:S01]  /*7e00*/  LDCU.64 UR6, c[0x4][0x78] ;  /* 0x01000f00ff0677ac */ /* 0x000ee20008000a00 */
[----:B------:R-:W1:Y:S01]  /*7e10*/  LDC.64 R14, c[0x4][R15] ;  /* 0x010000000f0e7b82 */ /* 0x000e620000000a00 */
[----:B------:R-:W5:Y:S01]  /*7e20*/  LDCU.64 UR4, c[0x4][0x10] ;  /* 0x01000200ff0477ac */ /* 0x000f620008000a00 */
[----:B--2---:R-:W-:Y:S01]  /*7e30*/  MOV R5, UR9 ;  /* 0x0000000900057c02 */ /* 0x004fe20008000f00 */
[----:B------:R-:W-:Y:S01]  /*7e40*/  IMAD.U32 R4, RZ, RZ, UR8 ;  /* 0x00000008ff047e24 */ /* 0x000fe2000f8e00ff */
[----:B---3--:R-:W-:Y:S01]  /*7e50*/  MOV R7, UR7 ;  /* 0x0000000700077c02 */ /* 0x008fe20008000f00 */
[----:B------:R-:W-:Y:S01]  /*7e60*/  IMAD.U32 R6, RZ, RZ, UR6 ;  /* 0x00000006ff067e24 */ /* 0x000fe2000f8e00ff */
[----:B-----5:R-:W-:Y:S01]  /*7e70*/  MOV R11, UR5 ;  /* 0x00000005000b7c02 */ /* 0x020fe20008000f00 */
[----:B------:R-:W-:Y:S02]  /*7e80*/  IMAD.U32 R10, RZ, RZ, UR4 ;  /* 0x00000004ff0a7e24 */ /* 0x000fe4000f8e00ff */
[----:B------:R-:W-:Y:S07]  /*7e90*/  LEPC R20, `(.L_x_143) ;  /* 0x000000001014794e */ /* 0x000fee0000000000 */
[----:B-1--4-:R-:W-:Y:S05]  /*7ea0*/  CALL.ABS.NOINC R14 ;  /* 0x000000000e007343 */ /* 0x012fea0003c00000 */
.L_x_143:
[----:B------:R-:W-:Y:S01]  /*7eb0*/  ISETP.NE.AND P0, PT, R113, RZ, PT ;  /* 0x000000ff7100720c */ /* 0x000fe20003f05270 */
[----:B------:R-:W-:Y:S05]  /*7ec0*/  WARPSYNC.ALL ;  /* 0x0000000000007948 */ /* 0x000fea0003800000 */
[----:B------:R-:W-:Y:S01]  /*7ed0*/  R2UR UR4, R73 ;  /* 0x00000000490472ca */ /* 0x000fe200000e0000 */
[----:B------:R-:W-:Y:S01]  /*7ee0*/  BSSY.RECONVERGENT B0, `(.L_x_144) ;  /* 0x000009f000007945 */ /* 0x000fe20003800200 */
[-C--:B------:R-:W-:Y:S02]  /*7ef0*/  F2FP.F16.E4M3.UNPACK_B R5, R76.reuse ;  /* 0x0000004cff05723e */ /* 0x080fe400020006ff */
[----:B------:R-:W-:Y:S02]  /*7f00*/  F2FP.F16.E4M3.UNPACK_B R4, R77 ;  /* 0x0000004dff04723e */ /* 0x000fe400020006ff */
[----:B------:R-:W-:Y:S01]  /*7f10*/  F2FP.F16.E4M3.UNPACK_B R76, R76.H1 ;  /* 0x0000004cff4c723e */ /* 0x000fe200030006ff */
[--C-:B------:R-:W-:Y:S01]  /*7f20*/  HADD2.F32 R47, -RZ, R5.reuse.H0_H0 ;  /* 0x20000005ff2f7230 */ /* 0x100fe20000004100 */
[----:B----4-:R-:W-:Y:S01]  /*7f30*/  F2FP.F16.E4M3.UNPACK_B R0, R83 ;  /* 0x00000053ff00723e */ /* 0x010fe200020006ff */
[----:B------:R-:W-:Y:S01]  /*7f40*/  HADD2.F32 R48, -RZ, R5.H1_H1 ;  /* 0x30000005ff307230 */ /* 0x000fe20000004100 */
[----:B------:R-:W-:Y:S01]  /*7f50*/  F2FP.F16.E4M3.UNPACK_B R3, R82 ;  /* 0x00000052ff03723e */ /* 0x000fe200020006ff */
[--C-:B------:R-:W-:Y:S01]  /*7f60*/  HADD2.F32 R51, -RZ, R4.reuse.H0_H0 ;  /* 0x20000004ff337230 */ /* 0x100fe20000004100 */
[----:B------:R-:W-:Y:S01]  /*7f70*/  F2FP.F16.E4M3.UNPACK_B R77, R77.H1 ;  /* 0x0000004dff4d723e */ /* 0x000fe200030006ff */
[----:B-1----:R-:W-:Y:S01]  /*7f80*/  HADD2.F32 R52, -RZ, R4.H1_H1 ;  /* 0x30000004ff347230 */ /* 0x002fe20000004100 */
[----:B------:R-:W-:Y:S01]  /*7f90*/  F2FP.F16.E4M3.UNPACK_B R56, R78 ;  /* 0x0000004eff38723e */ /* 0x000fe200020006ff */
[----:B------:R-:W1:Y:S01]  /*7fa0*/  LDTM.x32 R4, tmem[UR4+0x20] ;  /* 0x00002004000479ee */ /* 0x000e6200082c0000 */
[----:B------:R-:W-:Y:S01]  /*7fb0*/  NOP ;  /* 0x0000000000007918 */ /* 0x000fe20000000000 */
[----:B------:R-:W-:Y:S01]  /*7fc0*/  IADD3 R115, PT, PT, R115, 0x210, RZ ;  /* 0x0000021073737810 */ /* 0x000fe20007ffe0ff */
[----:B------:R-:W-:Y:S01]  /*7fd0*/  HADD2.F32 R75, -RZ, R0.H0_H0 ;  /* 0x20000000ff4b7230 */ /* 0x000fe20000004100 */
[----:B------:R-:W-:Y:S01]  /*7fe0*/  F2FP.F16.E4M3.UNPACK_B R60, R79 ;  /* 0x0000004fff3c723e */ /* 0x000fe200020006ff */
[--C-:B------:R-:W-:Y:S01]  /*7ff0*/  HADD2.F32 R71, -RZ, R3.reuse.H0_H0 ;  /* 0x20000003ff477230 */ /* 0x100fe20000004100 */
[----:B------:R-:W-:Y:S01]  /*8000*/  LOP3.LUT R115, R115, 0xfefffff8, RZ, 0xc0, !PT ;  /* 0xfefffff873737812 */ /* 0x000fe200078ec0ff */
[----:B------:R-:W-:Y:S01]  /*8010*/  HADD2.F32 R72, -RZ, R3.H1_H1 ;  /* 0x30000003ff487230 */ /* 0x000fe20000004100 */
[-C--:B------:R-:W-:Y:S01]  /*8020*/  F2FP.F16.E4M3.UNPACK_B R64, R80.reuse ;  /* 0x00000050ff40723e */ /* 0x080fe200020006ff */
[--C-:B------:R-:W-:Y:S01]  /*8030*/  HADD2.F32 R55, -RZ, R56.reuse.H0_H0 ;  /* 0x20000038ff377230 */ /* 0x100fe20000004100 */
[----:B-1----:R1:W-:Y:S01]  /*8040*/  SYNCS.ARRIVE.TRANS64.RED.A1T0 RZ, [R115+URZ], RZ ;  /* 0x000000ff73ff79a7 */ /* 0x0023e200081004ff */
[----:B------:R-:W-:Y:S01]  /*8050*/  HADD2.F32 R56, -RZ, R56.H1_H1 ;  /* 0x30000038ff387230 */ /* 0x000fe20000004100 */
[----:B------:R-:W-:Y:S01]  /*8060*/  F2FP.F16.E4M3.UNPACK_B R80, R80.H1 ;  /* 0x00000050ff50723e */ /* 0x000fe200030006ff */
[--C-:B------:R-:W-:Y:S01]  /*8070*/  HADD2.F32 R59, -RZ, R60.reuse.H0_H0 ;  /* 0x2000003cff3b7230 */ /* 0x100fe20000004100 */
[----:B------:R-:W-:Y:S01]  /*8080*/  F2FP.F16.E4M3.UNPACK_B R68, R81 ;  /* 0x00000051ff44723e */ /* 0x000fe200020006ff */
[----:B------:R-:W-:Y:S01]  /*8090*/  HADD2.F32 R60, -RZ, R60.H1_H1 ;  /* 0x3000003cff3c7230 */ /* 0x000fe20000004100 */
[----:B------:R-:W-:Y:S01]  /*80a0*/  F2FP.F16.E4M3.UNPACK_B R78, R78.H1 ;  /* 0x0000004eff4e723e */ /* 0x000fe200030006ff */
[--C-:B------:R-:W-:Y:S01]  /*80b0*/  HADD2.F32 R63, -RZ, R64.reuse.H0_H0 ;  /* 0x20000040ff3f7230 */ /* 0x100fe20000004100 */
[----:B------:R-:W-:Y:S01]  /*80c0*/  F2FP.F16.E4M3.UNPACK_B R79, R79.H1 ;  /* 0x0000004fff4f723e */ /* 0x000fe200030006ff */
[----:B------:R-:W-:Y:S01]  /*80d0*/  HADD2.F32 R64, -RZ, R64.H1_H1 ;  /* 0x30000040ff407230 */ /* 0x000fe20000004100 */
[----:B------:R-:W-:Y:S01]  /*80e0*/  F2FP.F16.E4M3.UNPACK_B R81, R81.H1 ;  /* 0x00000051ff51723e */ /* 0x000fe200030006ff */
[----:B------:R-:W-:Y:S01]  /*80f0*/  HADD2.F32 R66, -RZ, R80.H1_H1 ;  /* 0x30000050ff427230 */ /* 0x000fe20000004100 */
[----:B------:R-:W-:Y:S01]  /*8100*/  F2FP.F16.E4M3.UNPACK_B R82, R82.H1 ;  /* 0x00000052ff52723e */ /* 0x000fe200030006ff */
[--C-:B------:R-:W-:Y:S02]  /*8110*/  HADD2.F32 R67, -RZ, R68.reuse.H0_H0 ;  /* 0x20000044ff437230 */ /* 0x100fe40000004100 */
[C-C-:B------:R-:W-:Y:S01]  /*8120*/  FFMA R4, R45.reuse, R4, R2.reuse ;  /* 0x000000042d047223 */ /* 0x140fe20000000002 */
        /* <DEDUP_REMOVED lines=34> */
[C-C-:B------:R-:W-:Y:S01]  /*8350*/  FFMA R34, R45.reuse, R34, R2.reuse ;  /* 0x000000222d227223 */ /* 0x140fe20000000002 */
[----:B------:R-:W-:Y:S01]  /*8360*/  IADD3 R84, PT, PT, R84, 0x1, RZ ;  /* 0x0000000154547810 */ /* 0x000fe20007ffe0ff */
[----:B------:R-:W-:Y:S01]  /*8370*/  FFMA R2, R45, R35, R2 ;  /* 0x000000232d027223 */ /* 0x000fe20000000002 */
[C---:B------:R-:W-:Y:S01]  /*8380*/  FFMA R4, R46.reuse, R47, R4 ;  /* 0x0000002f2e047223 */ /* 0x040fe20000000004 */
[C---:B------:R-:W-:Y:S01]  /*8390*/  FFMA R5, R46.reuse, R48, R5 ;  /* 0x000000302e057223 */ /* 0x040fe20000000005 */
[--C-:B------:R-:W-:Y:S02]  /*83a0*/  HADD2.F32 R53, -RZ, R77.reuse.H0_H0 ;  /* 0x2000004dff357230 */ /* 0x100fe40000004100 */
[C---:B------:R-:W-:Y:S01]  /*83b0*/  FFMA R6, R46.reuse, R49, R6 ;  /* 0x000000312e067223 */ /* 0x040fe20000000006 */
[----:B------:R-:W-:Y:S02]  /*83c0*/  HADD2.F32 R54, -RZ, R77.H1_H1 ;  /* 0x3000004dff367230 */ /* 0x000fe40000004100 */
[C---:B------:R-:W-:Y:S01]  /*83d0*/  FFMA R7, R46.reuse, R50, R7 ;  /* 0x000000322e077223 */ /* 0x040fe20000000007 */
[C---:B------:R-:W-:Y:S01]  /*83e0*/  FFMA R8, R46.reuse, R51, R8 ;  /* 0x000000332e087223 */ /* 0x040fe20000000008 */
[C---:B------:R-:W-:Y:S01]  /*83f0*/  FFMA R9, R46.reuse, R52, R9 ;  /* 0x000000342e097223 */ /* 0x040fe20000000009 */
[--C-:B------:R-:W-:Y:S02]  /*8400*/  HADD2.F32 R57, -RZ, R78.reuse.H0_H0 ;  /* 0x2000004eff397230 */ /* 0x100fe40000004100 */
[C---:B------:R-:W-:Y:S01]  /*8410*/  FFMA R10, R46.reuse, R53, R10 ;  /* 0x000000352e0a7223 */ /* 0x040fe2000000000a */
[----:B------:R-:W-:Y:S01]  /*8420*/  F2FP.SATFINITE.E4M3.F32.PACK_AB_MERGE_C R6, R7, R6, RZ ;  /* 0x000000060706723e */ /* 0x000fe200048070ff */
[----:B------:R-:W-:Y:S02]  /*8430*/  HADD2.F32 R58, -RZ, R78.H1_H1 ;  /* 0x3000004eff3a7230 */ /* 0x000fe40000004100 */
[C---:B------:R-:W-:Y:S01]  /*8440*/  FFMA R11, R46.reuse, R54, R11 ;  /* 0x000000362e0b7223 */ /* 0x040fe2000000000b */
[C---:B------:R-:W-:Y:S01]  /*8450*/  FFMA R12, R46.reuse, R55, R12 ;  /* 0x000000372e0c7223 */ /* 0x040fe2000000000c */
[----:B------:R-:W-:Y:S01]  /*8460*/  F2FP.SATFINITE.E4M3.F32.PACK_AB_MERGE_C R4, R5, R4, R6 ;  /* 0x000000040504723e */ /* 0x000fe20004807006 */
[C---:B------:R-:W-:Y:S01]  /*8470*/  FFMA R13, R46.reuse, R56, R13 ;  /* 0x000000382e0d7223 */ /* 0x040fe2000000000d */
[--C-:B------:R-:W-:Y:S02]  /*8480*/  HADD2.F32 R61, -RZ, R79.reuse.H0_H0 ;  /* 0x2000004fff3d7230 */ /* 0x100fe40000004100 */
[C---:B------:R-:W-:Y:S01]  /*8490*/  FFMA R14, R46.reuse, R57, R14 ;  /* 0x000000392e0e7223 */ /* 0x040fe2000000000e */
[----:B------:R-:W-:Y:S02]  /*84a0*/  HADD2.F32 R62, -RZ, R79.H1_H1 ;  /* 0x3000004fff3e7230 */ /* 0x000fe40000004100 */
[C---:B------:R-:W-:Y:S01]  /*84b0*/  FFMA R15, R46.reuse, R58, R15 ;  /* 0x0000003a2e0f7223 */ /* 0x040fe2000000000f */
[C---:B------:R-:W-:Y:S01]  /*84c0*/  FFMA R16, R46.reuse, R59, R16 ;  /* 0x0000003b2e107223 */ /* 0x040fe20000000010 */
[C---:B------:R-:W-:Y:S01]  /*84d0*/  FFMA R17, R46.reuse, R60, R17 ;  /* 0x0000003c2e117223 */ /* 0x040fe20000000011 */
[----:B------:R-:W-:Y:S02]  /*84e0*/  HADD2.F32 R65, -RZ, R80.H0_H0 ;  /* 0x20000050ff417230 */ /* 0x000fe40000004100 */
        /* <DEDUP_REMOVED lines=20> */
[----:B------:R-:W-:Y:S01]  /*8630*/  F2FP.SATFINITE.E4M3.F32.PACK_AB_MERGE_C R10, R11, R10, RZ ;  /* 0x0000000a0b0a723e */ /* 0x000fe200048070ff */
[C---:B------:R-:W-:Y:S01]  /*8640*/  FFMA R28, R46.reuse, R75, R28 ;  /* 0x0000004b2e1c7223 */ /* 0x040fe2000000001c */
[----:B------:R-:W-:Y:S01]  /*8650*/  F2FP.SATFINITE.E4M3.F32.PACK_AB_MERGE_C R14, R15, R14, RZ ;  /* 0x0000000e0f0e723e */ /* 0x000fe200048070ff */
[C---:B------:R-:W-:Y:S01]  /*8660*/  FFMA R29, R46.reuse, R76, R29 ;  /* 0x0000004c2e1d7223 */ /* 0x040fe2000000001d */
[----:B------:R-:W-:Y:S01]  /*8670*/  F2FP.SATFINITE.E4M3.F32.PACK_AB_MERGE_C R7, R19, R18, RZ ;  /* 0x000000121307723e */ /* 0x000fe200048070ff */
[C---:B------:R-:W-:Y:S01]  /*8680*/  FFMA R34, R46.reuse, R32, R34 ;  /* 0x000000202e227223 */ /* 0x040fe20000000022 */
[----:B------:R-:W-:Y:S01]  /*8690*/  F2FP.SATFINITE.E4M3.F32.PACK_AB_MERGE_C R22, R23, R22, RZ ;  /* 0x000000161716723e */ /* 0x000fe200048070ff */
[----:B------:R-:W-:Y:S01]  /*86a0*/  FFMA R2, R46, R33, R2 ;  /* 0x000000212e027223 */ /* 0x000fe20000000002 */
[----:B------:R-:W-:Y:S02]  /*86b0*/  F2FP.SATFINITE.E4M3.F32.PACK_AB_MERGE_C R5, R9, R8, R10 ;  /* 0x000000080905723e */ /* 0x000fe4000480700a */
[----:B------:R-:W-:Y:S02]  /*86c0*/  F2FP.SATFINITE.E4M3.F32.PACK_AB_MERGE_C R6, R13, R12, R14 ;  /* 0x0000000c0d06723e */ /* 0x000fe4000480700e */
[----:B------:R-:W-:Y:S02]  /*86d0*/  F2FP.SATFINITE.E4M3.F32.PACK_AB_MERGE_C R7, R17, R16, R7 ;  /* 0x000000101107723e */ /* 0x000fe40004807007 */
[----:B------:R-:W-:Y:S02]  /*86e0*/  F2FP.SATFINITE.E4M3.F32.PACK_AB_MERGE_C R20, R21, R20, R22 ;  /* 0x000000141514723e */ /* 0x000fe40004807016 */
[----:B------:R-:W-:Y:S01]  /*86f0*/  F2FP.SATFINITE.E4M3.F32.PACK_AB_MERGE_C R21, R27, R26, RZ ;  /* 0x0000001a1b15723e */ /* 0x000fe200048070ff */
[----:B------:R1:W-:Y:S01]  /*8700*/  STS.128 [R102+UR49+0x3300], R4 ;  /* 0x0033000466007988 */ /* 0x0003e20008000c31 */
[----:B------:R-:W-:Y:S02]  /*8710*/  F2FP.SATFINITE.E4M3.F32.PACK_AB_MERGE_C R22, R31, R30, RZ ;  /* 0x0000001e1f16723e */ /* 0x000fe400048070ff */
[----:B------:R-:W-:Y:S02]  /*8720*/  F2FP.SATFINITE.E4M3.F32.PACK_AB_MERGE_C R2, R2, R34, RZ ;  /* 0x000000220202723e */ /* 0x000fe400048070ff */
[----:B------:R-:W-:Y:S02]  /*8730*/  F2FP.SATFINITE.E4M3.F32.PACK_AB_MERGE_C R21, R3, R0, R21 ;  /* 0x000000000315723e */ /* 0x000fe40004807015 */
[----:B------:R-:W-:Y:S02]  /*8740*/  F2FP.SATFINITE.E4M3.F32.PACK_AB_MERGE_C R22, R25, R24, R22 ;  /* 0x000000181916723e */ /* 0x000fe40004807016 */
[----:B------:R-:W-:Y:S05]  /*8750*/  F2FP.SATFINITE.E4M3.F32.PACK_AB_MERGE_C R23, R29, R28, R2 ;  /* 0x0000001c1d17723e */ /* 0x000fea0004807002 */
        /* <DEDUP_REMOVED lines=9> */
[----:B------:R-:W-:Y:S02]  /*87f0*/  UIADD3 UR12, UP0, UPT, UR52, 0x680, URZ ;  /* 0x00000680340c7890 */ /* 0x000fe4000ff1e0ff */
[----:B------:R-:W-:Y:S02]  /*8800*/  UIADD3 UR9, UPT, UPT, UR41, 0x20, URZ ;  /* 0x0000002029097890 */ /* 0x000fe4000fffe0ff */
[----:B------:R-:W-:Y:S02]  /*8810*/  UIADD3 UR8, UPT, UPT, UR49, 0x3300, URZ ;  /* 0x0000330031087890 */ /* 0x000fe4000fffe0ff */
[----:B------:R-:W-:Y:S01]  /*8820*/  UIADD3.X UR13, UPT, UPT, URZ, UR53, URZ, UP0, !UPT ;  /* 0x00000035ff0d7290 */ /* 0x000fe200087fe4ff */
[----:B------:R-:W-:Y:S01]  /*8830*/  UMOV UR10, UR42 ;  /* 0x0000002a000a7c82 */ /* 0x000fe20008000000 */
[----:B------:R-:W-:Y:S01]  /*8840*/  UMOV UR11, UR36 ;  /* 0x00000024000b7c82 */ /* 0x000fe20008000000 */
[----:B------:R-:W-:Y:S02]  /*8850*/  UIADD3 UR5, UPT, UPT, UR41, 0x60, URZ ;  /* 0x0000006029057890 */ /* 0x000fe4000fffe0ff */
[----:B------:R-:W-:Y:S01]  /*8860*/  UIADD3 UR4, UPT, UPT, UR49, 0x3b00, URZ ;  /* 0x00003b0031047890 */ /* 0x000fe2000fffe0ff */
[----:B------:R-:W-:Y:S03]  /*8870*/  UMOV UR6, UR42 ;  /* 0x0000002a00067c82 */ /* 0x000fe60008000000 */
[----:B------:R2:W-:Y:S01]  /*8880*/  UTMASTG.3D [UR8], [UR12] ;  /* 0x000000080c0073b5 */ /* 0x0005e20008010000 */
[----:B------:R-:W-:Y:S04]  /*8890*/  UMOV UR7, UR36 ;  /* 0x0000002400077c82 */ /* 0x000fe80008000000 */
[----:B------:R2:W-:Y:S01]  /*88a0*/  UTMASTG.3D [UR4], [UR12] ;  /* 0x000000040c0073b5 */ /* 0x0005e20008010000 */
[----:B------:R0:W-:Y:S01]  /*88b0*/  UTMACMDFLUSH ;  /* 0x00000000000079b7 */ /* 0x0001e20000000000 */
[----:B--2---:R-:W-:Y:S04]  /*88c0*/  DEPBAR.LE SB0, 0x1 ;  /* 0x000080400000791a */ /* 0x004fe80000000000 */
.L_x_145:
[----:B------:R-:W-:Y:S05]  /*88d0*/  BSYNC.RECONVERGENT B0 ;  /* 0x0000000000007941 */ /* 0x000fea0003800200 */
.L_x_144:
[----:B------:R-:W-:Y:S01]  /*88e0*/  BAR.SYNC.DEFER_BLOCKING 0x1, 0x80 ;  /* 0x0042000000007b1d */ /* 0x000fe20000010000 */
[----:B------:R-:W-:Y:S01]  /*88f0*/  ISETP.NE.AND P2, PT, R114, RZ, PT ;  /* 0x000000ff7200720c */ /* 0x000fe20003f45270 */
[----:B------:R-:W-:Y:S01]  /*8900*/  IMAD.IADD R15, R43, 0x1, R96 ;  /* 0x000000012b0f7824 */ /* 0x000fe200078e0260 */
[----:B------:R-:W-:Y:S01]  /*8910*/  ISETP.NE.AND P0, PT, R116, 0x2, PT ;  /* 0x000000027400780c */ /* 0x000fe20003f05270 */
[----:B------:R-:W-:Y:S01]  /*8920*/  IMAD.IADD R14, R44, 0x1, R97 ;  /* 0x000000012c0e7824 */ /* 0x000fe200078e0261 */
[----:B------:R-:W-:Y:S02]  /*8930*/  ISETP.NE.AND P1, PT, R84, 0x4, PT ;  /* 0x000000045400780c */ /* 0x000fe40003f25270 */
[----:B------:R-:W-:Y:S02]  /*8940*/  SEL R2, RZ, 0x1, P0 ;  /* 0x00000001ff027807 */ /* 0x000fe40000000000 */
[----:B------:R-:W-:Y:S02]  /*8950*/  SEL R0, RZ, 0x1, P1 ;  /* 0x00000001ff007807 */ /* 0x000fe40000800000 */
[----:B------:R-:W-:Y:S02]  /*8960*/  LOP3.LUT R108, R108, R2, RZ, 0x3c, !PT ;  /* 0x000000026c6c7212 */ /* 0x000fe400078e3cff */
[----:B------:R-:W-:Y:S02]  /*8970*/  LOP3.LUT R109, R109, R0, RZ, 0x3c, !PT ;  /* 0x000000006d6d7212 */ /* 0x000fe400078e3cff */
[----:B------:R-:W-:Y:S02]  /*8980*/  @P2 R2UR UR36, R105 ;  /* 0x00000000692422ca */ /* 0x000fe400000e0000 */
[----:B------:R-:W-:Y:S02]  /*8990*/  SEL R116, R116, RZ, P0 ;  /* 0x000000ff74747207 */ /* 0x000fe40000000000 */
[----:B------:R-:W-:Y:S01]  /*89a0*/  SEL R84, R84, RZ, P1 ;  /* 0x000000ff54547207 */ /* 0x000fe20000800000 */
[----:B------:R-:W-:Y:S10]  /*89b0*/  @P2 BRA `(.L_x_146) ;  /* 0xffffffd400882947 */ /* 0x000ff4000383ffff */
[----:B------:R-:W-:Y:S05]  /*89c0*/  EXIT ;  /* 0x000000000000794d */ /* 0x000fea0003800000 */
.L_x_25:
[----:B--2---:R2:W4:Y:S02]  /*89d0*/  SYNCS.PHASECHK.TRANS64.TRYWAIT P0, [R2+URZ+0x240], R3 ;  /* 0x00024003020075a7 */ /* 0x00452400080011ff */
[----:B----4-:R-:W-:Y:S05]  /*89e0*/  @!P0 NANOSLEEP.SYNCS 0x989680 ;  /* 0x009896800000895d */ /* 0x010fea0003900000 */
[----:B------:R-:W4:Y:S02]  /*89f0*/  @!P0 SYNCS.PHASECHK.TRANS64 P0, [R2+URZ+0x240], R3 ;  /* 0x00024003020085a7 */ /* 0x000f2400080010ff */
[----:B----4-:R-:W-:Y:S05]  /*8a00*/  @!P0 BRA `(.L_x_25) ;  /* 0xfffffffc00f08947 */ /* 0x010fea000383ffff */
[----:B------:R-:W-:Y:S05]  /*8a10*/  BRA `(.L_x_147) ;  /* 0xffffff9000207947 */ /* 0x000fea000383ffff */
.L_x_28:
[----:B------:R-:W-:-:S07]  /*8a20*/  MOV R2, UR33 ;  /* 0x0000002100027c02 */ /* 0x000fce0008000f00 */
.L_x_148:
[----:B-1----:R1:W2:Y:S02]  /*8a30*/  SYNCS.PHASECHK.TRANS64.TRYWAIT P0, [R2+URZ+0xd0], R4 ;  /* 0x0000d004020075a7 */ /* 0x0022a400080011ff */
[----:B--2---:R-:W-:Y:S05]  /*8a40*/  @!P0 NANOSLEEP.SYNCS 0x989680 ;  /* 0x009896800000895d */ /* 0x004fea0003900000 */
[----:B------:R-:W2:Y:S02]  /*8a50*/  @!P0 SYNCS.PHASECHK.TRANS64 P0, [R2+URZ+0xd0], R4 ;  /* 0x0000d004020085a7 */ /* 0x000ea400080010ff */
[----:B--2---:R-:W-:Y:S05]  /*8a60*/  @!P0 BRA `(.L_x_148) ;  /* 0xfffffffc00f08947 */ /* 0x004fea000383ffff */
[----:B------:R-:W-:Y:S05]  /*8a70*/  BRA `(.L_x_27) ;  /* 0xffffff9000847947 */ /* 0x000fea000383ffff */
.L_x_35:
[----:B-1----:R-:W-:-:S07]  /*8a80*/  MOV R2, UR17 ;  /* 0x0000001100027c02 */ /* 0x002fce0008000f00 */
.L_x_149:
[----:B-1----:R1:W2:Y:S02]  /*8a90*/  SYNCS.PHASECHK.TRANS64.TRYWAIT P0, [R2+URZ+0xd0], R4 ;  /* 0x0000d004020075a7 */ /* 0x0022a400080011ff */
[----:B--2---:R-:W-:Y:S05]  /*8aa0*/  @!P0 NANOSLEEP.SYNCS 0x989680 ;  /* 0x009896800000895d */ /* 0x004fea0003900000 */
[----:B------:R-:W2:Y:S02]  /*8ab0*/  @!P0 SYNCS.PHASECHK.TRANS64 P0, [R2+URZ+0xd0], R4 ;  /* 0x0000d004020085a7 */ /* 0x000ea400080010ff */
[----:B--2---:R-:W-:Y:S05]  /*8ac0*/  @!P0 BRA `(.L_x_149) ;  /* 0xfffffffc00f08947 */ /* 0x004fea000383ffff */
[----:B------:R-:W-:Y:S05]  /*8ad0*/  BRA `(.L_x_34) ;  /* 0xffffff94003c7947 */ /* 0x000fea000383ffff */
.L_x_40:
[----:B-1----:R1:W2:Y:S02]  /*8ae0*/  SYNCS.PHASECHK.TRANS64.TRYWAIT P0, [R2+URZ+0x1d0], R3 ;  /* 0x0001d003020075a7 */ /* 0x0022a400080011ff */
[----:B--2---:R-:W-:Y:S05]  /*8af0*/  @!P0 NANOSLEEP.SYNCS 0x989680 ;  /* 0x009896800000895d */ /* 0x004fea0003900000 */
[----:B------:R-:W2:Y:S02]  /*8b00*/  @!P0 SYNCS.PHASECHK.TRANS64 P0, [R2+URZ+0x1d0], R3 ;  /* 0x0001d003020085a7 */ /* 0x000ea400080010ff */
[----:B--2---:R-:W-:Y:S05]  /*8b10*/  @!P0 BRA `(.L_x_40) ;  /* 0xfffffffc00f08947 */ /* 0x004fea000383ffff */
[----:B------:R-:W-:Y:S05]  /*8b20*/  BRA `(.L_x_150) ;  /* 0xffffff9400dc7947 */ /* 0x000fea000383ffff */
.L_x_44:
[----:B---3--:R-:W-:-:S07]  /*8b30*/  MOV R0, UR5 ;  /* 0x0000000500007c02 */ /* 0x008fce0008000f00 */
.L_x_151:
[----:B-1----:R1:W2:Y:S02]  /*8b40*/  SYNCS.PHASECHK.TRANS64.TRYWAIT P0, [R0+URZ], R2 ;  /* 0x00000002000075a7 */ /* 0x0022a400080011ff */
[----:B--2---:R-:W-:Y:S05]  /*8b50*/  @!P0 NANOSLEEP.SYNCS 0x989680 ;  /* 0x009896800000895d */ /* 0x004fea0003900000 */
[----:B------:R-:W2:Y:S02]  /*8b60*/  @!P0 SYNCS.PHASECHK.TRANS64 P0, [R0+URZ], R2 ;  /* 0x00000002000085a7 */ /* 0x000ea400080010ff */
[----:B--2---:R-:W-:Y:S05]  /*8b70*/  @!P0 BRA `(.L_x_151) ;  /* 0xfffffffc00f08947 */ /* 0x004fea000383ffff */
[----:B------:R-:W-:Y:S05]  /*8b80*/  BRA `(.L_x_152) ;  /* 0xffffff9c004c7947 */ /* 0x000fea000383ffff */
.L_x_45:
[----:B---3--:R-:W-:-:S07]  /*8b90*/  MOV R0, UR5 ;  /* 0x0000000500007c02 */ /* 0x008fce0008000f00 */
.L_x_153:
[----:B-1----:R1:W2:Y:S02]  /*8ba0*/  SYNCS.PHASECHK.TRANS64.TRYWAIT P0, [R0+URZ], R3 ;  /* 0x00000003000075a7 */ /* 0x0022a400080011ff */
[----:B--2---:R-:W-:Y:S05]  /*8bb0*/  @!P0 NANOSLEEP.SYNCS 0x989680 ;  /* 0x009896800000895d */ /* 0x004fea0003900000 */
[----:B------:R-:W2:Y:S02]  /*8bc0*/  @!P0 SYNCS.PHASECHK.TRANS64 P0, [R0+URZ], R3 ;  /* 0x00000003000085a7 */ /* 0x000ea400080010ff */
[----:B--2---:R-:W-:Y:S05]  /*8bd0*/  @!P0 BRA `(.L_x_153) ;  /* 0xfffffffc00f08947 */ /* 0x004fea000383ffff */
[----:B------:R-:W-:Y:S05]  /*8be0*/  BRA `(.L_x_154) ;  /* 0xffffff9c00587947 */ /* 0x000fea000383ffff */
.L_x_46:
[----:B---3--:R-:W-:-:S07]  /*8bf0*/  MOV R0, UR5 ;  /* 0x0000000500007c02 */ /* 0x008fce0008000f00 */
.L_x_155:
[----:B-1----:R1:W2:Y:S02]  /*8c00*/  SYNCS.PHASECHK.TRANS64.TRYWAIT P0, [R0+URZ], R3 ;  /* 0x00000003000075a7 */ /* 0x0022a400080011ff */
[----:B--2---:R-:W-:Y:S05]  /*8c10*/  @!P0 NANOSLEEP.SYNCS 0x989680 ;  /* 0x009896800000895d */ /* 0x004fea0003900000 */
[----:B------:R-:W2:Y:S02]  /*8c20*/  @!P0 SYNCS.PHASECHK.TRANS64 P0, [R0+URZ], R3 ;  /* 0x00000003000085a7 */ /* 0x000ea400080010ff */
[----:B--2---:R-:W-:Y:S05]  /*8c30*/  @!P0 BRA `(.L_x_155) ;  /* 0xfffffffc00f08947 */ /* 0x004fea000383ffff */
[----:B------:R-:W-:Y:S05]  /*8c40*/  BRA `(.L_x_156) ;  /* 0xffffff9c00647947 */ /* 0x000fea000383ffff */
.L_x_47:
[----:B---3--:R-:W-:-:S07]  /*8c50*/  MOV R0, UR5 ;  /* 0x0000000500007c02 */ /* 0x008fce0008000f00 */
.L_x_157:
[----:B-1----:R1:W2:Y:S02]  /*8c60*/  SYNCS.PHASECHK.TRANS64.TRYWAIT P0, [R0+URZ], R3 ;  /* 0x00000003000075a7 */ /* 0x0022a400080011ff */
[----:B--2---:R-:W-:Y:S05]  /*8c70*/  @!P0 NANOSLEEP.SYNCS 0x989680 ;  /* 0x009896800000895d */ /* 0x004fea0003900000 */
[----:B------:R-:W2:Y:S02]  /*8c80*/  @!P0 SYNCS.PHASECHK.TRANS64 P0, [R0+URZ], R3 ;  /* 0x00000003000085a7 */ /* 0x000ea400080010ff */
[----:B--2---:R-:W-:Y:S05]  /*8c90*/  @!P0 BRA `(.L_x_157) ;  /* 0xfffffffc00f08947 */ /* 0x004fea000383ffff */
[----:B------:R-:W-:Y:S05]  /*8ca0*/  BRA `(.L_x_158) ;  /* 0xffffff9c00707947 */ /* 0x000fea000383ffff */
.L_x_48:
[----:B---3--:R-:W-:-:S07]  /*8cb0*/  MOV R0, UR5 ;  /* 0x0000000500007c02 */ /* 0x008fce0008000f00 */
.L_x_159:
[----:B-1----:R1:W2:Y:S02]  /*8cc0*/  SYNCS.PHASECHK.TRANS64.TRYWAIT P0, [R0+URZ], R3 ;  /* 0x00000003000075a7 */ /* 0x0022a400080011ff */
[----:B--2---:R-:W-:Y:S05]  /*8cd0*/  @!P0 NANOSLEEP.SYNCS 0x989680 ;  /* 0x009896800000895d */ /* 0x004fea0003900000 */
[----:B------:R-:W2:Y:S02]  /*8ce0*/  @!P0 SYNCS.PHASECHK.TRANS64 P0, [R0+URZ], R3 ;  /* 0x00000003000085a7 */ /* 0x000ea400080010ff */
[----:B--2---:R-:W-:Y:S05]  /*8cf0*/  @!P0 BRA `(.L_x_159) ;  /* 0xfffffffc00f08947 */ /* 0x004fea000383ffff */
[----:B------:R-:W-:Y:S05]  /*8d00*/  BRA `(.L_x_160) ;  /* 0xffffff9c007c7947 */ /* 0x000fea000383ffff */
.L_x_49:
[----:B---3--:R-:W-:-:S07]  /*8d10*/  MOV R0, UR5 ;  /* 0x0000000500007c02 */ /* 0x008fce0008000f00 */
.L_x_161:
[----:B-1----:R1:W2:Y:S02]  /*8d20*/  SYNCS.PHASECHK.TRANS64.TRYWAIT P0, [R0+URZ], R3 ;  /* 0x00000003000075a7 */ /* 0x0022a400080011ff */
[----:B--2---:R-:W-:Y:S05]  /*8d30*/  @!P0 NANOSLEEP.SYNCS 0x989680 ;  /* 0x009896800000895d */ /* 0x004fea0003900000 */
[----:B------:R-:W2:Y:S02]  /*8d40*/  @!P0 SYNCS.PHASECHK.TRANS64 P0, [R0+URZ], R3 ;  /* 0x00000003000085a7 */ /* 0x000ea400080010ff */
[----:B--2---:R-:W-:Y:S05]  /*8d50*/  @!P0 BRA `(.L_x_161) ;  /* 0xfffffffc00f08947 */ /* 0x004fea000383ffff */
[----:B------:R-:W-:Y:S05]  /*8d60*/  BRA `(.L_x_162) ;  /* 0xffffff9c00887947 */ /* 0x000fea000383ffff */
.L_x_50:
[----:B---3--:R-:W-:-:S07]  /*8d70*/  MOV R0, UR5 ;  /* 0x0000000500007c02 */ /* 0x008fce0008000f00 */
.L_x_163:
[----:B-1----:R1:W2:Y:S02]  /*8d80*/  SYNCS.PHASECHK.TRANS64.TRYWAIT P0, [R0+URZ], R3 ;  /* 0x00000003000075a7 */ /* 0x0022a400080011ff */
[----:B--2---:R-:W-:Y:S05]  /*8d90*/  @!P0 NANOSLEEP.SYNCS 0x989680 ;  /* 0x009896800000895d */ /* 0x004fea0003900000 */
[----:B------:R-:W2:Y:S02]  /*8da0*/  @!P0 SYNCS.PHASECHK.TRANS64 P0, [R0+URZ], R3 ;  /* 0x00000003000085a7 */ /* 0x000ea400080010ff */
[----:B--2---:R-:W-:Y:S05]  /*8db0*/  @!P0 BRA `(.L_x_163) ;  /* 0xfffffffc00f08947 */ /* 0x004fea000383ffff */
[----:B------:R-:W-:Y:S05]  /*8dc0*/  BRA `(.L_x_164) ;  /* 0xffffff9c00947947 */ /* 0x000fea000383ffff */
.L_x_51:
[----:B---3--:R-:W-:-:S07]  /*8dd0*/  MOV R0, UR5 ;  /* 0x0000000500007c02 */ /* 0x008fce0008000f00 */
.L_x_165:
[----:B-1----:R1:W2:Y:S02]  /*8de0*/  SYNCS.PHASECHK.TRANS64.TRYWAIT P0, [R0+URZ], R3 ;  /* 0x00000003000075a7 */ /* 0x0022a400080011ff */
[----:B--2---:R-:W-:Y:S05]  /*8df0*/  @!P0 NANOSLEEP.SYNCS 0x989680 ;  /* 0x009896800000895d */ /* 0x004fea0003900000 */
[----:B------:R-:W2:Y:S02]  /*8e00*/  @!P0 SYNCS.PHASECHK.TRANS64 P0, [R0+URZ], R3 ;  /* 0x00000003000085a7 */ /* 0x000ea400080010ff */
[----:B--2---:R-:W-:Y:S05]  /*8e10*/  @!P0 BRA `(.L_x_165) ;  /* 0xfffffffc00f08947 */ /* 0x004fea000383ffff */
[----:B------:R-:W-:Y:S05]  /*8e20*/  BRA `(.L_x_166) ;  /* 0xffffff9c00a07947 */ /* 0x000fea000383ffff */
.L_x_52:
[----:B---3--:R-:W-:-:S07]  /*8e30*/  MOV R0, UR5 ;  /* 0x0000000500007c02 */ /* 0x008fce0008000f00 */
.L_x_167:
[----:B-1----:R1:W2:Y:S02]  /*8e40*/  SYNCS.PHASECHK.TRANS64.TRYWAIT P0, [R0+URZ], R3 ;  /* 0x00000003000075a7 */ /* 0x0022a400080011ff */
[----:B--2---:R-:W-:Y:S05]  /*8e50*/  @!P0 NANOSLEEP.SYNCS 0x989680 ;  /* 0x009896800000895d */ /* 0x004fea0003900000 */
[----:B------:R-:W2:Y:S02]  /*8e60*/  @!P0 SYNCS.PHASECHK.TRANS64 P0, [R0+URZ], R3 ;  /* 0x00000003000085a7 */ /* 0x000ea400080010ff */
[----:B--2---:R-:W-:Y:S05]  /*8e70*/  @!P0 BRA `(.L_x_167) ;  /* 0xfffffffc00f08947 */ /* 0x004fea000383ffff */
[----:B------:R-:W-:Y:S05]  /*8e80*/  BRA `(.L_x_168) ;  /* 0xffffff9c00ac7947 */ /* 0x000fea000383ffff */
.L_x_53:
[----:B---3--:R-:W-:-:S07]  /*8e90*/  MOV R0, UR5 ;  /* 0x0000000500007c02 */ /* 0x008fce0008000f00 */
.L_x_169:
[----:B-1----:R1:W2:Y:S02]  /*8ea0*/  SYNCS.PHASECHK.TRANS64.TRYWAIT P0, [R0+URZ], R3 ;  /* 0x00000003000075a7 */ /* 0x0022a400080011ff */
[----:B--2---:R-:W-:Y:S05]  /*8eb0*/  @!P0 NANOSLEEP.SYNCS 0x989680 ;  /* 0x009896800000895d */ /* 0x004fea0003900000 */
[----:B------:R-:W2:Y:S02]  /*8ec0*/  @!P0 SYNCS.PHASECHK.TRANS64 P0, [R0+URZ], R3 ;  /* 0x00000003000085a7 */ /* 0x000ea400080010ff */
[----:B--2---:R-:W-:Y:S05]  /*8ed0*/  @!P0 BRA `(.L_x_169) ;  /* 0xfffffffc00f08947 */ /* 0x004fea000383ffff */
[----:B------:R-:W-:Y:S05]  /*8ee0*/  BRA `(.L_x_170) ;  /* 0xffffff9c00b87947 */ /* 0x000fea000383ffff */
.L_x_54:
[----:B---3--:R-:W-:-:S07]  /*8ef0*/  MOV R0, UR5 ;  /* 0x0000000500007c02 */ /* 0x008fce0008000f00 */
.L_x_171:
[----:B-1----:R1:W2:Y:S02]  /*8f00*/  SYNCS.PHASECHK.TRANS64.TRYWAIT P0, [R0+URZ], R3 ;  /* 0x00000003000075a7 */ /* 0x0022a400080011ff */
[----:B--2---:R-:W-:Y:S05]  /*8f10*/  @!P0 NANOSLEEP.SYNCS 0x989680 ;  /* 0x009896800000895d */ /* 0x004fea0003900000 */
[----:B------:R-:W2:Y:S02]  /*8f20*/  @!P0 SYNCS.PHASECHK.TRANS64 P0, [R0+URZ], R3 ;  /* 0x00000003000085a7 */ /* 0x000ea400080010ff */
[----:B--2---:R-:W-:Y:S05]  /*8f30*/  @!P0 BRA `(.L_x_171) ;  /* 0xfffffffc00f08947 */ /* 0x004fea000383ffff */
[----:B------:R-:W-:Y:S05]  /*8f40*/  BRA `(.L_x_172) ;  /* 0xffffff9c00c47947 */ /* 0x000fea000383ffff */
.L_x_55:
[----:B---3--:R-:W-:-:S07]  /*8f50*/  MOV R0, UR5 ;  /* 0x0000000500007c02 */ /* 0x008fce0008000f00 */
.L_x_173:
[----:B-1----:R1:W2:Y:S02]  /*8f60*/  SYNCS.PHASECHK.TRANS64.TRYWAIT P0, [R0+URZ], R3 ;  /* 0x00000003000075a7 */ /* 0x0022a400080011ff */
[----:B--2---:R-:W-:Y:S05]  /*8f70*/  @!P0 NANOSLEEP.SYNCS 0x989680 ;  /* 0x009896800000895d */ /* 0x004fea0003900000 */
[----:B------:R-:W2:Y:S02]  /*8f80*/  @!P0 SYNCS.PHASECHK.TRANS64 P0, [R0+URZ], R3 ;  /* 0x00000003000085a7 */ /* 0x000ea400080010ff */
[----:B--2---:R-:W-:Y:S05]  /*8f90*/  @!P0 BRA `(.L_x_173) ;  /* 0xfffffffc00f08947 */ /* 0x004fea000383ffff */
[----:B------:R-:W-:Y:S05]  /*8fa0*/  BRA `(.L_x_174) ;  /* 0xffffff9c00d07947 */ /* 0x000fea000383ffff */
.L_x_56:
[----:B---3--:R-:W-:-:S07]  /*8fb0*/  MOV R0, UR5 ;  /* 0x0000000500007c02 */ /* 0x008fce0008000f00 */
.L_x_175:
[----:B-1----:R1:W2:Y:S02]  /*8fc0*/  SYNCS.PHASECHK.TRANS64.TRYWAIT P0, [R0+URZ], R3 ;  /* 0x00000003000075a7 */ /* 0x0022a400080011ff */
[----:B--2---:R-:W-:Y:S05]  /*8fd0*/  @!P0 NANOSLEEP.SYNCS 0x989680 ;  /* 0x009896800000895d */ /* 0x004fea0003900000 */
[----:B------:R-:W2:Y:S02]  /*8fe0*/  @!P0 SYNCS.PHASECHK.TRANS64 P0, [R0+URZ], R3 ;  /* 0x00000003000085a7 */ /* 0x000ea400080010ff */
[----:B--2---:R-:W-:Y:S05]  /*8ff0*/  @!P0 BRA `(.L_x_175) ;  /* 0xfffffffc00f08947 */ /* 0x004fea000383ffff */
[----:B------:R-:W-:Y:S05]  /*9000*/  BRA `(.L_x_176) ;  /* 0xffffff9c00dc7947 */ /* 0x000fea000383ffff */
.L_x_57:
[----:B---3--:R-:W-:-:S07]  /*9010*/  MOV R0, UR5 ;  /* 0x0000000500007c02 */ /* 0x008fce0008000f00 */
.L_x_177:
[----:B-1----:R1:W2:Y:S02]  /*9020*/  SYNCS.PHASECHK.TRANS64.TRYWAIT P0, [R0+URZ], R3 ;  /* 0x00000003000075a7 */ /* 0x0022a400080011ff */
[----:B--2---:R-:W-:Y:S05]  /*9030*/  @!P0 NANOSLEEP.SYNCS 0x989680 ;  /* 0x009896800000895d */ /* 0x004fea0003900000 */
[----:B------:R-:W2:Y:S02]  /*9040*/  @!P0 SYNCS.PHASECHK.TRANS64 P0, [R0+URZ], R3 ;  /* 0x00000003000085a7 */ /* 0x000ea400080010ff */
[----:B--2---:R-:W-:Y:S05]  /*9050*/  @!P0 BRA `(.L_x_177) ;  /* 0xfffffffc00f08947 */ /* 0x004fea000383ffff */
[----:B------:R-:W-:Y:S05]  /*9060*/  BRA `(.L_x_178) ;  /* 0xffffff9c00e87947 */ /* 0x000fea000383ffff */
.L_x_58:
[----:B---3--:R-:W-:-:S07]  /*9070*/  MOV R0, UR5 ;  /* 0x0000000500007c02 */ /* 0x008fce0008000f00 */
.L_x_179:
[----:B-1----:R1:W2:Y:S02]  /*9080*/  SYNCS.PHASECHK.TRANS64.TRYWAIT P0, [R0+URZ], R3 ;  /* 0x00000003000075a7 */ /* 0x0022a400080011ff */
[----:B--2---:R-:W-:Y:S05]  /*9090*/  @!P0 NANOSLEEP.SYNCS 0x989680 ;  /* 0x009896800000895d */ /* 0x004fea0003900000 */
[----:B------:R-:W2:Y:S02]  /*90a0*/  @!P0 SYNCS.PHASECHK.TRANS64 P0, [R0+URZ], R3 ;  /* 0x00000003000085a7 */ /* 0x000ea400080010ff */
[----:B--2---:R-:W-:Y:S05]  /*90b0*/  @!P0 BRA `(.L_x_179) ;  /* 0xfffffffc00f08947 */ /* 0x004fea000383ffff */
[----:B------:R-:W-:Y:S05]  /*90c0*/  BRA `(.L_x_180) ;  /* 0xffffff9c00f47947 */ /* 0x000fea000383ffff */
.L_x_59:
[----:B---3--:R-:W-:-:S07]  /*90d0*/  MOV R0, UR5 ;  /* 0x0000000500007c02 */ /* 0x008fce0008000f00 */
.L_x_181:
[----:B-1----:R1:W2:Y:S02]  /*90e0*/  SYNCS.PHASECHK.TRANS64.TRYWAIT P0, [R0+URZ], R3 ;  /* 0x00000003000075a7 */ /* 0x0022a400080011ff */
[----:B--2---:R-:W-:Y:S05]  /*90f0*/  @!P0 NANOSLEEP.SYNCS 0x989680 ;  /* 0x009896800000895d */ /* 0x004fea0003900000 */
[----:B------:R-:W2:Y:S02]  /*9100*/  @!P0 SYNCS.PHASECHK.TRANS64 P0, [R0+URZ], R3 ;  /* 0x00000003000085a7 */ /* 0x000ea400080010ff */
[----:B--2---:R-:W-:Y:S05]  /*9110*/  @!P0 BRA `(.L_x_181) ;  /* 0xfffffffc00f08947 */ /* 0x004fea000383ffff */
[----:B------:R-:W-:Y:S05]  /*9120*/  BRA `(.L_x_182) ;  /* 0xffffffa000007947 */ /* 0x000fea000383ffff */
.L_x_60:
[----:B---3--:R-:W-:-:S07]  /*9130*/  MOV R0, UR5 ;  /* 0x0000000500007c02 */ /* 0x008fce0008000f00 */
.L_x_183:
[----:B-1----:R1:W2:Y:S02]  /*9140*/  SYNCS.PHASECHK.TRANS64.TRYWAIT P0, [R0+URZ], R3 ;  /* 0x00000003000075a7 */ /* 0x0022a400080011ff */
[----:B--2---:R-:W-:Y:S05]  /*9150*/  @!P0 NANOSLEEP.SYNCS 0x989680 ;  /* 0x009896800000895d */ /* 0x004fea0003900000 */
[----:B------:R-:W2:Y:S02]  /*9160*/  @!P0 SYNCS.PHASECHK.TRANS64 P0, [R0+URZ], R3 ;  /* 0x00000003000085a7 */ /* 0x000ea400080010ff */
[----:B--2---:R-:W-:Y:S05]  /*9170*/  @!P0 BRA `(.L_x_183) ;  /* 0xfffffffc00f08947 */ /* 0x004fea000383ffff */
[----:B------:R-:W-:Y:S05]  /*9180*/  BRA `(.L_x_184) ;  /* 0xffffffa0000c7947 */ /* 0x000fea000383ffff */
.L_x_61:
[----:B---3--:R-:W-:-:S07]  /*9190*/  MOV R0, UR5 ;  /* 0x0000000500007c02 */ /* 0x008fce0008000f00 */
.L_x_185:
[----:B-1----:R1:W2:Y:S02]  /*91a0*/  SYNCS.PHASECHK.TRANS64.TRYWAIT P0, [R0+URZ], R3 ;  /* 0x00000003000075a7 */ /* 0x0022a400080011ff */
[----:B--2---:R-:W-:Y:S05]  /*91b0*/  @!P0 NANOSLEEP.SYNCS 0x989680 ;  /* 0x009896800000895d */ /* 0x004fea0003900000 */
[----:B------:R-:W2:Y:S02]  /*91c0*/  @!P0 SYNCS.PHASECHK.TRANS64 P0, [R0+URZ], R3 ;  /* 0x00000003000085a7 */ /* 0x000ea400080010ff */
[----:B--2---:R-:W-:Y:S05]  /*91d0*/  @!P0 BRA `(.L_x_185) ;  /* 0xfffffffc00f08947 */ /* 0x004fea000383ffff */
[----:B------:R-:W-:Y:S05]  /*91e0*/  BRA `(.L_x_186) ;  /* 0xffffffa000187947 */ /* 0x000fea000383ffff */
.L_x_62:
[----:B---3--:R-:W-:-:S07]  /*91f0*/  MOV R0, UR5 ;  /* 0x0000000500007c02 */ /* 0x008fce0008000f00 */
.L_x_187:
[----:B-1----:R1:W2:Y:S02]  /*9200*/  SYNCS.PHASECHK.TRANS64.TRYWAIT P0, [R0+URZ], R3 ;  /* 0x00000003000075a7 */ /* 0x0022a400080011ff */
[----:B--2---:R-:W-:Y:S05]  /*9210*/  @!P0 NANOSLEEP.SYNCS 0x989680 ;  /* 0x009896800000895d */ /* 0x004fea0003900000 */
[----:B------:R-:W2:Y:S02]  /*9220*/  @!P0 SYNCS.PHASECHK.TRANS64 P0, [R0+URZ], R3 ;  /* 0x00000003000085a7 */ /* 0x000ea400080010ff */
[----:B--2---:R-:W-:Y:S05]  /*9230*/  @!P0 BRA `(.L_x_187) ;  /* 0xfffffffc00f08947 */ /* 0x004fea000383ffff */
[----:B------:R-:W-:Y:S05]  /*9240*/  BRA `(.L_x_188) ;  /* 0xffffffa000247947 */ /* 0x000fea000383ffff */
.L_x_63:
[----:B---3--:R-:W-:-:S07]  /*9250*/  MOV R0, UR5 ;  /* 0x0000000500007c02 */ /* 0x008fce0008000f00 */
.L_x_189:
[----:B-1----:R1:W2:Y:S02]  /*9260*/  SYNCS.PHASECHK.TRANS64.TRYWAIT P0, [R0+URZ], R3 ;  /* 0x00000003000075a7 */ /* 0x0022a400080011ff */
[----:B--2---:R-:W-:Y:S05]  /*9270*/  @!P0 NANOSLEEP.SYNCS 0x989680 ;  /* 0x009896800000895d */ /* 0x004fea0003900000 */
[----:B------:R-:W2:Y:S02]  /*9280*/  @!P0 SYNCS.PHASECHK.TRANS64 P0, [R0+URZ], R3 ;  /* 0x00000003000085a7 */ /* 0x000ea400080010ff */
[----:B--2---:R-:W-:Y:S05]  /*9290*/  @!P0 BRA `(.L_x_189) ;  /* 0xfffffffc00f08947 */ /* 0x004fea000383ffff */
[----:B------:R-:W-:Y:S05]  /*92a0*/  BRA `(.L_x_190) ;  /* 0xffffffa000307947 */ /* 0x000fea000383ffff */
.L_x_64:
[----:B---3--:R-:W-:-:S07]  /*92b0*/  MOV R0, UR5 ;  /* 0x0000000500007c02 */ /* 0x008fce0008000f00 */
.L_x_191:
[----:B-1----:R1:W2:Y:S02]  /*92c0*/  SYNCS.PHASECHK.TRANS64.TRYWAIT P0, [R0+URZ], R3 ;  /* 0x00000003000075a7 */ /* 0x0022a400080011ff */
[----:B--2---:R-:W-:Y:S05]  /*92d0*/  @!P0 NANOSLEEP.SYNCS 0x989680 ;  /* 0x009896800000895d */ /* 0x004fea0003900000 */
[----:B------:R-:W2:Y:S02]  /*92e0*/  @!P0 SYNCS.PHASECHK.TRANS64 P0, [R0+URZ], R3 ;  /* 0x00000003000085a7 */ /* 0x000ea400080010ff */
[----:B--2---:R-:W-:Y:S05]  /*92f0*/  @!P0 BRA `(.L_x_191) ;  /* 0xfffffffc00f08947 */ /* 0x004fea000383ffff */
[----:B------:R-:W-:Y:S05]  /*9300*/  BRA `(.L_x_192) ;  /* 0xffffffa0003c7947 */ /* 0x000fea000383ffff */
.L_x_65:
[----:B---3--:R-:W-:-:S07]  /*9310*/  MOV R0, UR5 ;  /* 0x0000000500007c02 */ /* 0x008fce0008000f00 */
.L_x_193:
[----:B-1----:R1:W2:Y:S02]  /*9320*/  SYNCS.PHASECHK.TRANS64.TRYWAIT P0, [R0+URZ], R3 ;  /* 0x00000003000075a7 */ /* 0x0022a400080011ff */
[----:B--2---:R-:W-:Y:S05]  /*9330*/  @!P0 NANOSLEEP.SYNCS 0x989680 ;  /* 0x009896800000895d */ /* 0x004fea0003900000 */
[----:B------:R-:W2:Y:S02]  /*9340*/  @!P0 SYNCS.PHASECHK.TRANS64 P0, [R0+URZ], R3 ;  /* 0x00000003000085a7 */ /* 0x000ea400080010ff */
[----:B--2---:R-:W-:Y:S05]  /*9350*/  @!P0 BRA `(.L_x_193) ;  /* 0xfffffffc00f08947 */ /* 0x004fea000383ffff */
[----:B------:R-:W-:Y:S05]  /*9360*/  BRA `(.L_x_194) ;  /* 0xffffffa000487947 */ /* 0x000fea000383ffff */
.L_x_66:
[----:B---3--:R-:W-:-:S07]  /*9370*/  MOV R0, UR5 ;  /* 0x0000000500007c02 */ /* 0x008fce0008000f00 */
.L_x_195:
[----:B-1----:R1:W2:Y:S02]  /*9380*/  SYNCS.PHASECHK.TRANS64.TRYWAIT P0, [R0+URZ], R3 ;  /* 0x00000003000075a7 */ /* 0x0022a400080011ff */
[----:B--2---:R-:W-:Y:S05]  /*9390*/  @!P0 NANOSLEEP.SYNCS 0x989680 ;  /* 0x009896800000895d */ /* 0x004fea0003900000 */
[----:B------:R-:W2:Y:S02]  /*93a0*/  @!P0 SYNCS.PHASECHK.TRANS64 P0, [R0+URZ], R3 ;  /* 0x00000003000085a7 */ /* 0x000ea400080010ff */
[----:B--2---:R-:W-:Y:S05]  /*93b0*/  @!P0 BRA `(.L_x_195) ;  /* 0xfffffffc00f08947 */ /* 0x004fea000383ffff */
[----:B------:R-:W-:Y:S05]  /*93c0*/  BRA `(.L_x_196) ;  /* 0xffffffa000547947 */ /* 0x000fea000383ffff */
.L_x_67:
[----:B---3--:R-:W-:-:S07]  /*93d0*/  MOV R0, UR5 ;  /* 0x0000000500007c02 */ /* 0x008fce0008000f00 */
.L_x_197:
[----:B-1----:R1:W2:Y:S02]  /*93e0*/  SYNCS.PHASECHK.TRANS64.TRYWAIT P0, [R0+URZ], R3 ;  /* 0x00000003000075a7 */ /* 0x0022a400080011ff */
[----:B--2---:R-:W-:Y:S05]  /*93f0*/  @!P0 NANOSLEEP.SYNCS 0x989680 ;  /* 0x009896800000895d */ /* 0x004fea0003900000 */
[----:B------:R-:W2:Y:S02]  /*9400*/  @!P0 SYNCS.PHASECHK.TRANS64 P0, [R0+URZ], R3 ;  /* 0x00000003000085a7 */ /* 0x000ea400080010ff */
[----:B--2---:R-:W-:Y:S05]  /*9410*/  @!P0 BRA `(.L_x_197) ;  /* 0xfffffffc00f08947 */ /* 0x004fea000383ffff */
[----:B------:R-:W-:Y:S05]  /*9420*/  BRA `(.L_x_198) ;  /* 0xffffffa000607947 */ /* 0x000fea000383ffff */
.L_x_68:
[----:B---3--:R-:W-:-:S07]  /*9430*/  MOV R0, UR5 ;  /* 0x0000000500007c02 */ /* 0x008fce0008000f00 */
.L_x_199:
[----:B-1----:R1:W2:Y:S02]  /*9440*/  SYNCS.PHASECHK.TRANS64.TRYWAIT P0, [R0+URZ], R3 ;  /* 0x00000003000075a7 */ /* 0x0022a400080011ff */
[----:B--2---:R-:W-:Y:S05]  /*9450*/  @!P0 NANOSLEEP.SYNCS 0x989680 ;  /* 0x009896800000895d */ /* 0x004fea0003900000 */
[----:B------:R-:W2:Y:S02]  /*9460*/  @!P0 SYNCS.PHASECHK.TRANS64 P0, [R0+URZ], R3 ;  /* 0x00000003000085a7 */ /* 0x000ea400080010ff */
[----:B--2---:R-:W-:Y:S05]  /*9470*/  @!P0 BRA `(.L_x_199) ;  /* 0xfffffffc00f08947 */ /* 0x004fea000383ffff */
[----:B------:R-:W-:Y:S05]  /*9480*/  BRA `(.L_x_200) ;  /* 0xffffffa0006c7947 */ /* 0x000fea000383ffff */
.L_x_71:
[----:B-1----:R1:W2:Y:S02]  /*9490*/  SYNCS.PHASECHK.TRANS64.TRYWAIT P0, [R0+URZ+0x230], R4 ;  /* 0x00023004000075a7 */ /* 0x0022a400080011ff */
[----:B--2---:R-:W-:Y:S05]  /*94a0*/  @!P0 NANOSLEEP.SYNCS 0x989680 ;  /* 0x009896800000895d */ /* 0x004fea0003900000 */
[----:B------:R-:W2:Y:S02]  /*94b0*/  @!P0 SYNCS.PHASECHK.TRANS64 P0, [R0+URZ+0x230], R4 ;  /* 0x00023004000085a7 */ /* 0x000ea400080010ff */
[----:B--2---:R-:W-:Y:S05]  /*94c0*/  @!P0 BRA `(.L_x_71) ;  /* 0xfffffffc00f08947 */ /* 0x004fea000383ffff */
[----:B------:R-:W-:Y:S05]  /*94d0*/  BRA `(.L_x_201) ;  /* 0xffffffa000c87947 */ /* 0x000fea000383ffff */
.L_x_72:
[----:B------:R-:W-:-:S07]  /*94e0*/  MOV R0, UR5 ;  /* 0x0000000500007c02 */ /* 0x000fce0008000f00 */
.L_x_202:
[----:B-1----:R1:W2:Y:S02]  /*94f0*/  SYNCS.PHASECHK.TRANS64.TRYWAIT P0, [R0+URZ+0x1e0], R5 ;  /* 0x0001e005000075a7 */ /* 0x0022a400080011ff */
[----:B--2---:R-:W-:Y:S05]  /*9500*/  @!P0 NANOSLEEP.SYNCS 0x989680 ;  /* 0x009896800000895d */ /* 0x004fea0003900000 */
[----:B------:R-:W2:Y:S02]  /*9510*/  @!P0 SYNCS.PHASECHK.TRANS64 P0, [R0+URZ+0x1e0], R5 ;  /* 0x0001e005000085a7 */ /* 0x000ea400080010ff */
[----:B--2---:R-:W-:Y:S05]  /*9520*/  @!P0 BRA `(.L_x_202) ;  /* 0xfffffffc00f08947 */ /* 0x004fea000383ffff */
[----:B------:R-:W-:Y:S05]  /*9530*/  BRA `(.L_x_203) ;  /* 0xffffffa000d87947 */ /* 0x000fea000383ffff */
.L_x_73:
[----:B-1----:R1:W2:Y:S02]  /*9540*/  SYNCS.PHASECHK.TRANS64.TRYWAIT P1, [R0+URZ+0x1d0], R4 ;  /* 0x0001d004000075a7 */ /* 0x0022a400080211ff */
[----:B--2---:R-:W-:Y:S05]  /*9550*/  @!P1 NANOSLEEP.SYNCS 0x989680 ;  /* 0x009896800000995d */ /* 0x004fea0003900000 */
[----:B------:R-:W2:Y:S02]  /*9560*/  @!P1 SYNCS.PHASECHK.TRANS64 P1, [R0+URZ+0x1d0], R4 ;  /* 0x0001d004000095a7 */ /* 0x000ea400080210ff */
[----:B--2---:R-:W-:Y:S05]  /*9570*/  @!P1 BRA `(.L_x_73) ;  /* 0xfffffffc00f09947 */ /* 0x004fea000383ffff */
[----:B------:R-:W-:Y:S05]  /*9580*/  BRA `(.L_x_204) ;  /* 0xffffffa400087947 */ /* 0x000fea000383ffff */
.L_x_76:
[----:B------:R-:W-:-:S07]  /*9590*/  MOV R0, UR5 ;  /* 0x0000000500007c02 */ /* 0x000fce0008000f00 */
.L_x_205:
[----:B-1----:R1:W2:Y:S02]  /*95a0*/  SYNCS.PHASECHK.TRANS64.TRYWAIT P0, [R0+URZ+0x1e0], R2 ;  /* 0x0001e002000075a7 */ /* 0x0022a400080011ff */
[----:B--2---:R-:W-:Y:S05]  /*95b0*/  @!P0 NANOSLEEP.SYNCS 0x989680 ;  /* 0x009896800000895d */ /* 0x004fea0003900000 */
[----:B------:R-:W2:Y:S02]  /*95c0*/  @!P0 SYNCS.PHASECHK.TRANS64 P0, [R0+URZ+0x1e0], R2 ;  /* 0x0001e002000085a7 */ /* 0x000ea400080010ff */
[----:B--2---:R-:W-:Y:S05]  /*95d0*/  @!P0 BRA `(.L_x_205) ;  /* 0xfffffffc00f08947 */ /* 0x004fea000383ffff */
[----:B------:R-:W-:Y:S05]  /*95e0*/  BRA `(.L_x_75) ;  /* 0xffffffa4005c7947 */ /* 0x000fea000383ffff */
.L_x_85:
[----:B-1----:R-:W-:-:S04]  /*95f0*/  MOV R4, UR6 ;  /* 0x0000000600047c02 */ /* 0x002fc80008000f00 */
[----:B------:R1:W2:Y:S03]  /*9600*/  SYNCS.PHASECHK.TRANS64.TRYWAIT P0, [R4+URZ+0x8], R5 ;  /* 0x00000805040075a7 */ /* 0x0002a600080011ff */
[----:B--2---:R-:W-:Y:S05]  /*9610*/  @!P0 NANOSLEEP.SYNCS 0x989680 ;  /* 0x009896800000895d */ /* 0x004fea0003900000 */
[----:B------:R-:W2:Y:S02]  /*9620*/  @!P0 SYNCS.PHASECHK.TRANS64 P0, [R4+URZ+0x8], R5 ;  /* 0x00000805040085a7 */ /* 0x000ea400080010ff */
[----:B--2---:R-:W-:Y:S05]  /*9630*/  @!P0 BRA `(.L_x_85) ;  /* 0xfffffffc00ec8947 */ /* 0x004fea000383ffff */
[----:B------:R-:W-:Y:S05]  /*9640*/  BRA `(.L_x_84) ;  /* 0xffffffa800107947 */ /* 0x000fea000383ffff */
.L_x_87:
[----:B------:R-:W-:Y:S01]  /*9650*/  BSSY B0, `(.L_x_206) ;  /* 0x0000006000007945 */ /* 0x000fe20003800000 */
[----:B------:R-:W-:-:S07]  /*9660*/  MOV R15, 0xffffffff ;  /* 0xffffffff000f7802 */ /* 0x000fce0000000f00 */
[----:B-1---5:R-:W-:Y:S05]  /*9670*/  WARPSYNC.COLLECTIVE R15, `(.L_x_207) ;  /* 0x000000000f0c7348 */ /* 0x022fea0003c00000 */
[----:B------:R-:W-:Y:S02]  /*9680*/  ELECT P6, UR79, PT ;  /* 0x00000000004f782f */ /* 0x000fe400038c0000 */
[----:B------:R-:W-:Y:S01]  /*9690*/  MOV R14, UR79 ;  /* 0x0000004f000e7c02 */ /* 0x000fe20008000f00 */
[----:B-1---5:R-:W-:Y:S10]  /*96a0*/  ENDCOLLECTIVE ;  /* 0x000000000000791b */ /* 0x022ff40003800000 */
.L_x_207:
[----:B------:R-:W-:Y:S05]  /*96b0*/  BSYNC B0 ;  /* 0x0000000000007941 */ /* 0x000fea0003800000 */
.L_x_206:
[----:B------:R-:W-:Y:S05]  /*96c0*/  BRA `(.L_x_208) ;  /* 0xffffffa800407947 */ /* 0x000fea000383ffff */
.L_x_89:
[----:B-1----:R-:W-:-:S04]  /*96d0*/  MOV R2, UR6 ;  /* 0x0000000600027c02 */ /* 0x002fc80008000f00 */
[----:B------:R1:W2:Y:S03]  /*96e0*/  SYNCS.PHASECHK.TRANS64.TRYWAIT P0, [R2+URZ+0x8], R3 ;  /* 0x00000803020075a7 */ /* 0x0002a600080011ff */
[----:B--2---:R-:W-:Y:S05]  /*96f0*/  @!P0 NANOSLEEP.SYNCS 0x989680 ;  /* 0x009896800000895d */ /* 0x004fea0003900000 */
[----:B------:R-:W2:Y:S02]  /*9700*/  @!P0 SYNCS.PHASECHK.TRANS64 P0, [R2+URZ+0x8], R3 ;  /* 0x00000803020085a7 */ /* 0x000ea400080010ff */
[----:B--2---:R-:W-:Y:S05]  /*9710*/  @!P0 BRA `(.L_x_89) ;  /* 0xfffffffc00ec8947 */ /* 0x004fea000383ffff */
[----:B------:R-:W-:Y:S05]  /*9720*/  BRA `(.L_x_88) ;  /* 0xffffffa800447947 */ /* 0x000fea000383ffff */
.L_x_90:
[----:B-1----:R1:W2:Y:S02]  /*9730*/  SYNCS.PHASECHK.TRANS64.TRYWAIT P0, [R0+URZ+0x1d0], R4 ;  /* 0x0001d004000075a7 */ /* 0x0022a400080011ff */
[----:B--2---:R-:W-:Y:S05]  /*9740*/  @!P0 NANOSLEEP.SYNCS 0x989680 ;  /* 0x009896800000895d */ /* 0x004fea0003900000 */
[----:B------:R-:W2:Y:S02]  /*9750*/  @!P0 SYNCS.PHASECHK.TRANS64 P0, [R0+URZ+0x1d0], R4 ;  /* 0x0001d004000085a7 */ /* 0x000ea400080010ff */
[----:B--2---:R-:W-:Y:S05]  /*9760*/  @!P0 BRA `(.L_x_90) ;  /* 0xfffffffc00f08947 */ /* 0x004fea000383ffff */
[----:B------:R-:W-:Y:S05]  /*9770*/  BRA `(.L_x_209) ;  /* 0xffffffac00207947 */ /* 0x000fea000383ffff */
.L_x_92:
[----:B------:R-:W-:-:S07]  /*9780*/  MOV R0, UR10 ;  /* 0x0000000a00007c02 */ /* 0x000fce0008000f00 */
.L_x_210:
[----:B-1----:R1:W2:Y:S02]  /*9790*/  SYNCS.PHASECHK.TRANS64.TRYWAIT P0, [R0+URZ+0x210], R4 ;  /* 0x00021004000075a7 */ /* 0x0022a400080011ff */
[----:B--2---:R-:W-:Y:S05]  /*97a0*/  @!P0 NANOSLEEP.SYNCS 0x989680 ;  /* 0x009896800000895d */ /* 0x004fea0003900000 */
[----:B------:R-:W2:Y:S02]  /*97b0*/  @!P0 SYNCS.PHASECHK.TRANS64 P0, [R0+URZ+0x210], R4 ;  /* 0x00021004000085a7 */ /* 0x000ea400080010ff */
[----:B--2---:R-:W-:Y:S05]  /*97c0*/  @!P0 BRA `(.L_x_210) ;  /* 0xfffffffc00f08947 */ /* 0x004fea000383ffff */
[----:B------:R-:W-:Y:S05]  /*97d0*/  BRA `(.L_x_211) ;  /* 0xffffffac006c7947 */ /* 0x000fea000383ffff */
.L_x_95:
[----:B------:R-:W-:Y:S07]  /*97e0*/  MOV R0, UR9 ;  /* 0x0000000900007c02 */ /* 0x000fee0008000f00 */
.L_x_212:
[----:B-1----:R1:W2:Y:S02]  /*97f0*/  SYNCS.PHASECHK.TRANS64.TRYWAIT P0, [R0+URZ], R4 ;  /* 0x00000004000075a7 */ /* 0x0022a400080011ff */
[----:B--2---:R-:W-:Y:S05]  /*9800*/  @!P0 NANOSLEEP.SYNCS 0x989680 ;  /* 0x009896800000895d */ /* 0x004fea0003900000 */
[----:B------:R-:W2:Y:S02]  /*9810*/  @!P0 SYNCS.PHASECHK.TRANS64 P0, [R0+URZ], R4 ;  /* 0x00000004000085a7 */ /* 0x000ea400080010ff */
[----:B--2---:R-:W-:Y:S05]  /*9820*/  @!P0 BRA `(.L_x_212) ;  /* 0xfffffffc00f08947 */ /* 0x004fea000383ffff */
[----:B------:R-:W-:Y:S05]  /*9830*/  BRA `(.L_x_94) ;  /* 0xffffffac00807947 */ /* 0x000fea000383ffff */
.L_x_99:
[----:B-1----:R-:W-:-:S07]  /*9840*/  MOV R0, UR7 ;  /* 0x0000000700007c02 */ /* 0x002fce0008000f00 */
.L_x_213:
[----:B-1----:R1:W2:Y:S02]  /*9850*/  SYNCS.PHASECHK.TRANS64.TRYWAIT P0, [R0+URZ], R2 ;  /* 0x00000002000075a7 */ /* 0x0022a400080011ff */
[----:B--2---:R-:W-:Y:S05]  /*9860*/  @!P0 NANOSLEEP.SYNCS 0x989680 ;  /* 0x009896800000895d */ /* 0x004fea0003900000 */
[----:B------:R-:W2:Y:S02]  /*9870*/  @!P0 SYNCS.PHASECHK.TRANS64 P0, [R0+URZ], R2 ;  /* 0x00000002000085a7 */ /* 0x000ea400080010ff */
[----:B--2---:R-:W-:Y:S05]  /*9880*/  @!P0 BRA `(.L_x_213) ;  /* 0xfffffffc00f08947 */ /* 0x004fea000383ffff */
[----:B------:R-:W-:Y:S05]  /*9890*/  BRA `(.L_x_214) ;  /* 0xffffffb0004c7947 */ /* 0x000fea000383ffff */
.L_x_100:
[----:B------:R-:W-:-:S07]  /*98a0*/  MOV R0, UR7 ;  /* 0x0000000700007c02 */ /* 0x000fce0008000f00 */
.L_x_215:
[----:B-1----:R1:W2:Y:S02]  /*98b0*/  SYNCS.PHASECHK.TRANS64.TRYWAIT P0, [R0+URZ], R3 ;  /* 0x00000003000075a7 */ /* 0x0022a400080011ff */
[----:B--2---:R-:W-:Y:S05]  /*98c0*/  @!P0 NANOSLEEP.SYNCS 0x989680 ;  /* 0x009896800000895d */ /* 0x004fea0003900000 */
[----:B------:R-:W2:Y:S02]  /*98d0*/  @!P0 SYNCS.PHASECHK.TRANS64 P0, [R0+URZ], R3 ;  /* 0x00000003000085a7 */ /* 0x000ea400080010ff */
[----:B--2---:R-:W-:Y:S05]  /*98e0*/  @!P0 BRA `(.L_x_215) ;  /* 0xfffffffc00f08947 */ /* 0x004fea000383ffff */
[----:B------:R-:W-:Y:S05]  /*98f0*/  BRA `(.L_x_216) ;  /* 0xffffffb000587947 */ /* 0x000fea000383ffff */
.L_x_101:
[----:B------:R-:W-:-:S07]  /*9900*/  MOV R0, UR7 ;  /* 0x0000000700007c02 */ /* 0x000fce0008000f00 */
.L_x_217:
[----:B-1----:R1:W2:Y:S02]  /*9910*/  SYNCS.PHASECHK.TRANS64.TRYWAIT P0, [R0+URZ], R3 ;  /* 0x00000003000075a7 */ /* 0x0022a400080011ff */
[----:B--2---:R-:W-:Y:S05]  /*9920*/  @!P0 NANOSLEEP.SYNCS 0x989680 ;  /* 0x009896800000895d */ /* 0x004fea0003900000 */
[----:B------:R-:W2:Y:S02]  /*9930*/  @!P0 SYNCS.PHASECHK.TRANS64 P0, [R0+URZ], R3 ;  /* 0x00000003000085a7 */ /* 0x000ea400080010ff */
[----:B--2---:R-:W-:Y:S05]  /*9940*/  @!P0 BRA `(.L_x_217) ;  /* 0xfffffffc00f08947 */ /* 0x004fea000383ffff */
[----:B------:R-:W-:Y:S05]  /*9950*/  BRA `(.L_x_218) ;  /* 0xffffffb000647947 */ /* 0x000fea000383ffff */
.L_x_104:
[----:B------:R-:W-:-:S07]  /*9960*/  MOV R0, UR8 ;  /* 0x0000000800007c02 */ /* 0x000fce0008000f00 */
.L_x_219:
[----:B-1----:R1:W2:Y:S02]  /*9970*/  SYNCS.PHASECHK.TRANS64.TRYWAIT P1, [R0+URZ+0x250], R2 ;  /* 0x00025002000075a7 */ /* 0x0022a400080211ff */
[----:B--2---:R-:W-:Y:S05]  /*9980*/  @!P1 NANOSLEEP.SYNCS 0x989680 ;  /* 0x009896800000995d */ /* 0x004fea0003900000 */
[----:B------:R-:W2:Y:S02]  /*9990*/  @!P1 SYNCS.PHASECHK.TRANS64 P1, [R0+URZ+0x250], R2 ;  /* 0x00025002000095a7 */ /* 0x000ea400080210ff */
[----:B--2---:R-:W-:Y:S05]  /*99a0*/  @!P1 BRA `(.L_x_219) ;  /* 0xfffffffc00f09947 */ /* 0x004fea000383ffff */
[----:B------:R-:W-:Y:S05]  /*99b0*/  BRA `(.L_x_220) ;  /* 0xffffffb000b07947 */ /* 0x000fea000383ffff */
.L_x_109:
[----:B--2---:R2:W4:Y:S02]  /*99c0*/  SYNCS.PHASECHK.TRANS64.TRYWAIT P0, [R0+URZ+0x1d0], R2 ;  /* 0x0001d002000075a7 */ /* 0x00452400080011ff */
[----:B----4-:R-:W-:Y:S05]  /*99d0*/  @!P0 NANOSLEEP.SYNCS 0x989680 ;  /* 0x009896800000895d */ /* 0x010fea0003900000 */
[----:B------:R-:W4:Y:S02]  /*99e0*/  @!P0 SYNCS.PHASECHK.TRANS64 P0, [R0+URZ+0x1d0], R2 ;  /* 0x0001d002000085a7 */ /* 0x000f2400080010ff */
[----:B----4-:R-:W-:Y:S05]  /*99f0*/  @!P0 BRA `(.L_x_109) ;  /* 0xfffffffc00f08947 */ /* 0x010fea000383ffff */
[----:B------:R-:W-:Y:S05]  /*9a00*/  BRA `(.L_x_221) ;  /* 0xffffffb400bc7947 */ /* 0x000fea000383ffff */
.L_x_112:
[----:B------:R-:W-:Y:S07]  /*9a10*/  MOV R0, UR6 ;  /* 0x0000000600007c02 */ /* 0x000fee0008000f00 */
.L_x_222:
[----:B--2---:R2:W4:Y:S02]  /*9a20*/  SYNCS.PHASECHK.TRANS64.TRYWAIT P0, [R0+URZ+0x1c8], R2 ;  /* 0x0001c802000075a7 */ /* 0x00452400080011ff */
[----:B----4-:R-:W-:Y:S05]  /*9a30*/  @!P0 NANOSLEEP.SYNCS 0x989680 ;  /* 0x009896800000895d */ /* 0x010fea0003900000 */
[----:B------:R-:W4:Y:S02]  /*9a40*/  @!P0 SYNCS.PHASECHK.TRANS64 P0, [R0+URZ+0x1c8], R2 ;  /* 0x0001c802000085a7 */ /* 0x000f2400080010ff */
[----:B----4-:R-:W-:Y:S05]  /*9a50*/  @!P0 BRA `(.L_x_222) ;  /* 0xfffffffc00f08947 */ /* 0x010fea000383ffff */
[----:B------:R-:W-:Y:S05]  /*9a60*/  BRA `(.L_x_111) ;  /* 0xffffffb8009c7947 */ /* 0x000fea000383ffff */
.L_x_115:
[----:B------:R-:W-:Y:S07]  /*9a70*/  MOV R0, UR6 ;  /* 0x0000000600007c02 */ /* 0x000fee0008000f00 */
.L_x_223:
[----:B-1----:R1:W2:Y:S02]  /*9a80*/  SYNCS.PHASECHK.TRANS64.TRYWAIT P0, [R0+URZ+0x1b0], R14 ;  /* 0x0001b00e000075a7 */ /* 0x0022a400080011ff */
[----:B--2---:R-:W-:Y:S05]  /*9a90*/  @!P0 NANOSLEEP.SYNCS 0x989680 ;  /* 0x009896800000895d */ /* 0x004fea0003900000 */
[----:B------:R-:W2:Y:S02]  /*9aa0*/  @!P0 SYNCS.PHASECHK.TRANS64 P0, [R0+URZ+0x1b0], R14 ;  /* 0x0001b00e000085a7 */ /* 0x000ea400080010ff */
[----:B--2---:R-:W-:Y:S05]  /*9ab0*/  @!P0 BRA `(.L_x_223) ;  /* 0xfffffffc00f08947 */ /* 0x004fea000383ffff */
[----:B------:R-:W-:Y:S05]  /*9ac0*/  BRA `(.L_x_224) ;  /* 0xffffffbc00147947 */ /* 0x000fea000383ffff */
.L_x_116:
[----:B------:R-:W-:Y:S07]  /*9ad0*/  MOV R0, UR6 ;  /* 0x0000000600007c02 */ /* 0x000fee0008000f00 */
.L_x_225:
[----:B-1----:R1:W2:Y:S02]  /*9ae0*/  SYNCS.PHASECHK.TRANS64.TRYWAIT P0, [R0+URZ+0x1b8], R14 ;  /* 0x0001b80e000075a7 */ /* 0x0022a400080011ff */
[----:B--2---:R-:W-:Y:S05]  /*9af0*/  @!P0 NANOSLEEP.SYNCS 0x989680 ;  /* 0x009896800000895d */ /* 0x004fea0003900000 */
[----:B------:R-:W2:Y:S02]  /*9b00*/  @!P0 SYNCS.PHASECHK.TRANS64 P0, [R0+URZ+0x1b8], R14 ;  /* 0x0001b80e000085a7 */ /* 0x000ea400080010ff */
[----:B--2---:R-:W-:Y:S05]  /*9b10*/  @!P0 BRA `(.L_x_225) ;  /* 0xfffffffc00f08947 */ /* 0x004fea000383ffff */
[----:B------:R-:W-:Y:S05]  /*9b20*/  BRA `(.L_x_226) ;  /* 0xffffffbc00ac7947 */ /* 0x000fea000383ffff */
.L_x_118:
[----:B------:R-:W-:-:S07]  /*9b30*/  MOV R0, UR6 ;  /* 0x0000000600007c02 */ /* 0x000fce0008000f00 */
.L_x_227:
[----:B-1----:R1:W4:Y:S02]  /*9b40*/  SYNCS.PHASECHK.TRANS64.TRYWAIT P0, [R0+URZ+0x1b0], R2 ;  /* 0x0001b002000075a7 */ /* 0x00232400080011ff */
[----:B----4-:R-:W-:Y:S05]  /*9b50*/  @!P0 NANOSLEEP.SYNCS 0x989680 ;  /* 0x009896800000895d */ /* 0x010fea0003900000 */
[----:B------:R-:W4:Y:S02]  /*9b60*/  @!P0 SYNCS.PHASECHK.TRANS64 P0, [R0+URZ+0x1b0], R2 ;  /* 0x0001b002000085a7 */ /* 0x000f2400080010ff */
[----:B----4-:R-:W-:Y:S05]  /*9b70*/  @!P0 BRA `(.L_x_227) ;  /* 0xfffffffc00f08947 */ /* 0x010fea000383ffff */
[----:B------:R-:W-:Y:S05]  /*9b80*/  BRA `(.L_x_228) ;  /* 0xffffffc000347947 */ /* 0x000fea000383ffff */
.L_x_120:
[----:B--2---:R2:W3:Y:S02]  /*9b90*/  SYNCS.PHASECHK.TRANS64.TRYWAIT P0, [R0+URZ+0x1d0], R2 ;  /* 0x0001d002000075a7 */ /* 0x0044e400080011ff */
[----:B---3--:R-:W-:Y:S05]  /*9ba0*/  @!P0 NANOSLEEP.SYNCS 0x989680 ;  /* 0x009896800000895d */ /* 0x008fea0003900000 */
[----:B------:R-:W3:Y:S02]  /*9bb0*/  @!P0 SYNCS.PHASECHK.TRANS64 P0, [R0+URZ+0x1d0], R2 ;  /* 0x0001d002000085a7 */ /* 0x000ee400080010ff */
[----:B---3--:R-:W-:Y:S05]  /*9bc0*/  @!P0 BRA `(.L_x_120) ;  /* 0xfffffffc00f08947 */ /* 0x008fea000383ffff */
[----:B------:R-:W-:Y:S05]  /*9bd0*/  BRA `(.L_x_229) ;  /* 0xffffffc400147947 */ /* 0x000fea000383ffff */
.L_x_132:
[----:B-1----:R1:W2:Y:S02]  /*9be0*/  SYNCS.PHASECHK.TRANS64.TRYWAIT P0, [R0+URZ+0x1a0], R3 ;  /* 0x0001a003000075a7 */ /* 0x0022a400080011ff */
[----:B--2---:R-:W-:Y:S05]  /*9bf0*/  @!P0 NANOSLEEP.SYNCS 0x989680 ;  /* 0x009896800000895d */ /* 0x004fea0003900000 */
[----:B------:R-:W2:Y:S02]  /*9c00*/  @!P0 SYNCS.PHASECHK.TRANS64 P0, [R0+URZ+0x1a0], R3 ;  /* 0x0001a003000085a7 */ /* 0x000ea400080010ff */
[----:B--2---:R-:W-:Y:S05]  /*9c10*/  @!P0 BRA `(.L_x_132) ;  /* 0xfffffffc00f08947 */ /* 0x004fea000383ffff */
[----:B------:R-:W-:Y:S05]  /*9c20*/  BRA `(.L_x_131) ;  /* 0xffffffd0007c7947 */ /* 0x000fea000383ffff */
.L_x_134:
[----:B--2---:R2:W4:Y:S02]  /*9c30*/  SYNCS.PHASECHK.TRANS64.TRYWAIT P1, [R115+URZ+0x1f0], R5 ;  /* 0x0001f005730075a7 */ /* 0x00452400080211ff */
[----:B----4-:R-:W-:Y:S05]  /*9c40*/  @!P1 NANOSLEEP.SYNCS 0x989680 ;  /* 0x009896800000995d */ /* 0x010fea0003900000 */
[----:B------:R-:W4:Y:S02]  /*9c50*/  @!P1 SYNCS.PHASECHK.TRANS64 P1, [R115+URZ+0x1f0], R5 ;  /* 0x0001f005730095a7 */ /* 0x000f2400080210ff */
[----:B----4-:R-:W-:Y:S05]  /*9c60*/  @!P1 BRA `(.L_x_134) ;  /* 0xfffffffc00f09947 */ /* 0x010fea000383ffff */
[----:B------:R-:W-:Y:S05]  /*9c70*/  BRA `(.L_x_133) ;  /* 0xffffffd000d07947 */ /* 0x000fea000383ffff */
.L_x_142:
[----:B--2---:R2:W3:Y:S02]  /*9c80*/  SYNCS.PHASECHK.TRANS64.TRYWAIT P0, [R3+URZ+0x1a0], R0 ;  /* 0x0001a000030075a7 */ /* 0x0044e400080011ff */
[----:B---3--:R-:W-:Y:S05]  /*9c90*/  @!P0 NANOSLEEP.SYNCS 0x989680 ;  /* 0x009896800000895d */ /* 0x008fea0003900000 */
[----:B------:R-:W3:Y:S02]  /*9ca0*/  @!P0 SYNCS.PHASECHK.TRANS64 P0, [R3+URZ+0x1a0], R0 ;  /* 0x0001a000030085a7 */ /* 0x000ee400080010ff */
[----:B---3--:R-:W-:Y:S05]  /*9cb0*/  @!P0 BRA `(.L_x_142) ;  /* 0xfffffffc00f08947 */ /* 0x008fea000383ffff */
[----:B------:R-:W-:Y:S05]  /*9cc0*/  BRA `(.L_x_141) ;  /* 0xffffffdc00d47947 */ /* 0x000fea000383ffff */
        .weak           $__internal_0_$__cuda_sm10x_tcgen05_guardrail_trap_col_being_dealloced_not_returned_by_alloc
        .type           $__internal_0_$__cuda_sm10x_tcgen05_guardrail_trap_col_being_dealloced_not_returned_by_alloc,@function
        .size           $__internal_0_$__cuda_sm10x_tcgen05_guardrail_trap_col_being_dealloced_not_returned_by_alloc,($__internal_1_$__cuda_sm10x_tcgen05_guardrail_trap_phase_invalid_during_alloc - $__internal_0_$__cuda_sm10x_tcgen05_guardrail_trap_col_being_dealloced_not_returned_by_alloc)
$__internal_0_$__cuda_sm10x_tcgen05_guardrail_trap_col_being_dealloced_not_returned_by_alloc:
[----:B------:R-:W-:Y:S05]  /*9cd0*/  BPT.TRAP 0x1 ;  /* 0x000000040000795c */ /* 0x000fea0000300000 */
[----:B------:R-:W-:-:S04]  /*9ce0*/  HFMA2 R3, -RZ, RZ, 0, 0 ;  /* 0x00000000ff037431 */ /* 0x000fc800000001ff */
[----:B------:R-:W-:Y:S05]  /*9cf0*/  RET.REL.NODEC R2 `(_ZN7cutlass13device_kernelINS_4gemm6kernel13GemmUniversalIN4cute5tupleIJiiiiEEENS1_10collective13CollectiveMmaINS1_35MainloopSm100TmaUmmaWarpSpecializedILi26ELi2ELi4ENS5_IJNS4_1CILi2EEENSA_ILi1EEESC_EEEEENS5_IJNSA_ILi128EEESF_NSA_ILi64EEEEEENS_12float_e4m3_tENS5_IJlSC_lEEESI_SJ_NS4_8TiledMMAINS4_8MMA_AtomIJNS4_10MMA_TraitsINS4_25SM100_MMA_F8F6F4_2x1SM_SSEJSI_SI_fSF_SF_NS4_17integral_constantINS4_4UMMA5MajorELSQ_0EEESR_NSO_INSP_7ScaleInELSS_0EEEST_EEEEEENS4_6LayoutINS5_IJSC_SC_SC_EEENS5_IJNSA_ILi0EEESY_SY_EEEEENS5_IJNS4_10UnderscoreES11_S11_EEEEENS4_18SM100_TMA_2SM_LOADENS4_14ComposedLayoutINS4_7SwizzleILi2ELi4ELi3EEENS4_18smem_ptr_flag_bitsILi8EEENSW_INS5_IJNSA_ILi8EEESG_EEENS5_IJSG_SC_EEEEEEEvNS4_8identityES14_S1E_vS1F_EENS_8epilogue10collective18CollectiveEpilogueINS1H_23Sm100TmaWarpSpecializedILi2ELi2ELi32ELb0ELb0EEEJNS5_IJSG_SF_SG_EEENS5_IJNSW_ISG_SC_EENSW_INS5_IJNSA_ILi32EEESB_EEENS5_IJSC_SG_EEEEEEEESI_SJ_SI_SJ_NS1H_6fusion15FusionCallbacksIS1L_NS1T_17LinCombPerRowBiasISI_fSI_SI_fLi16ELNS_15FloatRoundStyleE2EEES1M_S1S_JEEENS4_5SM1004TMEM4LOAD26SM100_TMEM_LOAD_32dp32b32xENS4_13SM90_TMA_LOADENS15_INS16_ILi1ELi4ELi3EEES19_NSW_INS5_IJS1A_S1O_EEENS5_IJS1O_SC_EEEEEEENS4_39AutoVectorizingCopyWithAssumedAlignmentILi128EEENS4_14SM90_TMA_STOREES28_S2A_S2A_EEEvvEEEEvNT_6ParamsE) ;  /* 0xffffff6002c07950 */ /* 0x000fea0003c3ffff */
        .weak           $__internal_1_$__cuda_sm10x_tcgen05_guardrail_trap_phase_invalid_during_alloc
        .type           $__internal_1_$__cuda_sm10x_tcgen05_guardrail_trap_phase_invalid_during_alloc,@function
        .size           $__internal_1_$__cuda_sm10x_tcgen05_guardrail_trap_phase_invalid_during_alloc,($__internal_2_$__cuda_sm10x_tcgen05_guardrail_trap_unallocated_columns_being_dealloced - $__internal_1_$__cuda_sm10x_tcgen05_guardrail_trap_phase_invalid_during_alloc)
$__internal_1_$__cuda_sm10x_tcgen05_guardrail_trap_phase_invalid_during_alloc:
[----:B------:R-:W-:Y:S05]  /*9d00*/  BPT.TRAP 0x1 ;  /* 0x000000040000795c */ /* 0x000fea0000300000 */
[----:B------:R-:W-:-:S04]  /*9d10*/  MOV R3, 0x0 ;  /* 0x0000000000037802 */ /* 0x000fc80000000f00 */
[----:B------:R-:W-:Y:S05]  /*9d20*/  RET.REL.NODEC R2 `(_ZN7cutlass13device_kernelINS_4gemm6kernel13GemmUniversalIN4cute5tupleIJiiiiEEENS1_10collective13CollectiveMmaINS1_35MainloopSm100TmaUmmaWarpSpecializedILi26ELi2ELi4ENS5_IJNS4_1CILi2EEENSA_ILi1EEESC_EEEEENS5_IJNSA_ILi128EEESF_NSA_ILi64EEEEEENS_12float_e4m3_tENS5_IJlSC_lEEESI_SJ_NS4_8TiledMMAINS4_8MMA_AtomIJNS4_10MMA_TraitsINS4_25SM100_MMA_F8F6F4_2x1SM_SSEJSI_SI_fSF_SF_NS4_17integral_constantINS4_4UMMA5MajorELSQ_0EEESR_NSO_INSP_7ScaleInELSS_0EEEST_EEEEEENS4_6LayoutINS5_IJSC_SC_SC_EEENS5_IJNSA_ILi0EEESY_SY_EEEEENS5_IJNS4_10UnderscoreES11_S11_EEEEENS4_18SM100_TMA_2SM_LOADENS4_14ComposedLayoutINS4_7SwizzleILi2ELi4ELi3EEENS4_18smem_ptr_flag_bitsILi8EEENSW_INS5_IJNSA_ILi8EEESG_EEENS5_IJSG_SC_EEEEEEEvNS4_8identityES14_S1E_vS1F_EENS_8epilogue10collective18CollectiveEpilogueINS1H_23Sm100TmaWarpSpecializedILi2ELi2ELi32ELb0ELb0EEEJNS5_IJSG_SF_SG_EEENS5_IJNSW_ISG_SC_EENSW_INS5_IJNSA_ILi32EEESB_EEENS5_IJSC_SG_EEEEEEEESI_SJ_SI_SJ_NS1H_6fusion15FusionCallbacksIS1L_NS1T_17LinCombPerRowBiasISI_fSI_SI_fLi16ELNS_15FloatRoundStyleE2EEES1M_S1S_JEEENS4_5SM1004TMEM4LOAD26SM100_TMEM_LOAD_32dp32b32xENS4_13SM90_TMA_LOADENS15_INS16_ILi1ELi4ELi3EEES19_NSW_INS5_IJS1A_S1O_EEENS5_IJS1O_SC_EEEEEEENS4_39AutoVectorizingCopyWithAssumedAlignmentILi128EEENS4_14SM90_TMA_STOREES28_S2A_S2A_EEEvvEEEEvNT_6ParamsE) ;  /* 0xffffff6002b47950 */ /* 0x000fea0003c3ffff */
        .weak           $__internal_2_$__cuda_sm10x_tcgen05_guardrail_trap_unallocated_columns_being_dealloced
        .type           $__internal_2_$__cuda_sm10x_tcgen05_guardrail_trap_unallocated_columns_being_dealloced,@function
        .size           $__internal_2_$__cuda_sm10x_tcgen05_guardrail_trap_unallocated_columns_being_dealloced,(.L_x_231 - $__internal_2_$__cuda_sm10x_tcgen05_guardrail_trap_unallocated_columns_being_dealloced)
$__internal_2_$__cuda_sm10x_tcgen05_guardrail_trap_unallocated_columns_being_dealloced:
[----:B------:R-:W-:Y:S05]  /*9d30*/  BPT.TRAP 0x1 ;  /* 0x000000040000795c */ /* 0x000fea0000300000 */
[----:B------:R-:W-:-:S04]  /*9d40*/  HFMA2 R3, -RZ, RZ, 0, 0 ;  /* 0x00000000ff037431 */ /* 0x000fc800000001ff */
[----:B------:R-:W-:Y:S05]  /*9d50*/  RET.REL.NODEC R2 `(_ZN7cutlass13device_kernelINS_4gemm6kernel13GemmUniversalIN4cute5tupleIJiiiiEEENS1_10collective13CollectiveMmaINS1_35MainloopSm100TmaUmmaWarpSpecializedILi26ELi2ELi4ENS5_IJNS4_1CILi2EEENSA_ILi1EEESC_EEEEENS5_IJNSA_ILi128EEESF_NSA_ILi64EEEEEENS_12float_e4m3_tENS5_IJlSC_lEEESI_SJ_NS4_8TiledMMAINS4_8MMA_AtomIJNS4_10MMA_TraitsINS4_25SM100_MMA_F8F6F4_2x1SM_SSEJSI_SI_fSF_SF_NS4_17integral_constantINS4_4UMMA5MajorELSQ_0EEESR_NSO_INSP_7ScaleInELSS_0EEEST_EEEEEENS4_6LayoutINS5_IJSC_SC_SC_EEENS5_IJNSA_ILi0EEESY_SY_EEEEENS5_IJNS4_10UnderscoreES11_S11_EEEEENS4_18SM100_TMA_2SM_LOADENS4_14ComposedLayoutINS4_7SwizzleILi2ELi4ELi3EEENS4_18smem_ptr_flag_bitsILi8EEENSW_INS5_IJNSA_ILi8EEESG_EEENS5_IJSG_SC_EEEEEEEvNS4_8identityES14_S1E_vS1F_EENS_8epilogue10collective18CollectiveEpilogueINS1H_23Sm100TmaWarpSpecializedILi2ELi2ELi32ELb0ELb0EEEJNS5_IJSG_SF_SG_EEENS5_IJNSW_ISG_SC_EENSW_INS5_IJNSA_ILi32EEESB_EEENS5_IJSC_SG_EEEEEEEESI_SJ_SI_SJ_NS1H_6fusion15FusionCallbacksIS1L_NS1T_17LinCombPerRowBiasISI_fSI_SI_fLi16ELNS_15FloatRoundStyleE2EEES1M_S1S_JEEENS4_5SM1004TMEM4LOAD26SM100_TMEM_LOAD_32dp32b32xENS4_13SM90_TMA_LOADENS15_INS16_ILi1ELi4ELi3EEES19_NSW_INS5_IJS1A_S1O_EEENS5_IJS1O_SC_EEEEEEENS4_39AutoVectorizingCopyWithAssumedAlignmentILi128EEENS4_14SM90_TMA_STOREES28_S2A_S2A_EEEvvEEEEvNT_6ParamsE) ;  /* 0xffffff6002a87950 */ /* 0x000fea0003c3ffff */
.L_x_230:
[----:B------:R-:W-:-:S00]  /*9d60*/  BRA `(.L_x_230) ;  /* 0xfffffffc00fc7947 */ /* 0x000fc0000383ffff */
[----:B------:R-:W-:-:S00]  /*9d70*/  NOP ;  /* 0x0000000000007918 */ /* 0x000fc00000000000 */
        /* <DEDUP_REMOVED lines=8> */
.L_x_231:


//--------------------- .nv.global.init           --------------------------
	.section	.nv.global.init,"aw",@progbits
.nv.global.init:
	.type		$str$27,@object
	.size		$str$27,($str$28 - $str$27)
$str$27:
        /*0000*/ 	.byte	0x28, 0x61, 0x64, 0x64, 0x72, 0x65, 0x73, 0x73, 0x20, 0x26, 0x20, 0x6d, 0x61, 0x73, 0x6b, 0x29
        /*0010*/ 	.byte	0x20, 0x3d, 0x3d, 0x20, 0x30, 0x00
	.type		$str$28,@object
	.size		$str$28,($str$26 - $str$28)
$str$28:
        /*0016*/ 	.byte	0x2f, 0x74, 0x6d, 0x70, 0x2f, 0x63, 0x75, 0x74, 0x6c, 0x61, 0x73, 0x73, 0x5f, 0x73, 0x77, 0x65
        /*0026*/ 	.byte	0x65, 0x70, 0x5f, 0x73, 0x72, 0x63, 0x2f, 0x69, 0x6e, 0x63, 0x6c, 0x75, 0x64, 0x65, 0x2f, 0x63
        /*0036*/ 	.byte	0x75, 0x74, 0x65, 0x2f, 0x70, 0x6f, 0x69, 0x6e, 0x74, 0x65, 0x72, 0x5f, 0x66, 0x6c, 0x61, 0x67
        /*0046*/ 	.byte	0x67, 0x65, 0x64, 0x2e, 0x68, 0x70, 0x70, 0x00
	.type		$str$26,@object
	.size		$str$26,($str$25 - $str$26)
$str$26:
        /*004e*/ 	.byte	0x2f, 0x74, 0x6d, 0x70, 0x2f, 0x63, 0x75, 0x74, 0x6c, 0x61, 0x73, 0x73, 0x5f, 0x73, 0x77, 0x65
        /*005e*/ 	.byte	0x65, 0x70, 0x5f, 0x73, 0x72, 0x63, 0x2f, 0x69, 0x6e, 0x63, 0x6c, 0x75, 0x64, 0x65, 0x2f, 0x63
        /*006e*/ 	.byte	0x75, 0x74, 0x65, 0x2f, 0x61, 0x74, 0x6f, 0x6d, 0x2f, 0x63, 0x6f, 0x70, 0x79, 0x5f, 0x74, 0x72
        /*007e*/ 	.byte	0x61, 0x69, 0x74, 0x73, 0x5f, 0x73, 0x6d, 0x31, 0x30, 0x30, 0x2e, 0x68, 0x70, 0x70, 0x00
	.type		$str$25,@object
	.size		$str$25,(__unnamed_1 - $str$25)
$str$25:
        /*008d*/ 	.byte	0x28, 0x28, 0x75, 0x69, 0x6e, 0x74, 0x33, 0x32, 0x5f, 0x74, 0x28, 0x74, 0x68, 0x72, 0x65, 0x61
        /*009d*/ 	.byte	0x64, 0x49, 0x64, 0x78, 0x2e, 0x78, 0x29, 0x20, 0x2f, 0x20, 0x33, 0x32, 0x29, 0x20, 0x25, 0x20
        /*00ad*/ 	.byte	0x34, 0x29, 0x20, 0x3d, 0x3d, 0x20, 0x28, 0x28, 0x28, 0x74, 0x6d, 0x65, 0x6d, 0x5f, 0x61, 0x64
        /*00bd*/ 	.byte	0x64, 0x72, 0x20, 0x3e, 0x3e, 0x20, 0x31, 0x36, 0x29, 0x20, 0x2f, 0x20, 0x33, 0x32, 0x29, 0x20
        /*00cd*/ 	.byte	0x25, 0x20, 0x34, 0x29, 0x00
	.type		__unnamed_1,@object
	.size		__unnamed_1,(__unnamed_2 - __unnamed_1)
__unnamed_1:
        /*00d2*/ 	.byte	0x61, 0x75, 0x74, 0x6f, 0x20, 0x63, 0x75, 0x74, 0x65, 0x3a, 0x3a, 0x61, 0x73, 0x5f, 0x70, 0x6f
        /* <DEDUP_REMOVED lines=24> */
        /*0262*/ 	.byte	0x3a, 0x3a, 0x43, 0x3c, 0x34, 0x30, 0x39, 0x36, 0x3e, 0x3e, 0x3e, 0x3e, 0x5d, 0x00
	.type		__unnamed_2,@object
	.size		__unnamed_2,(.L_2 - __unnamed_2)
__unnamed_2:
        /* <DEDUP_REMOVED lines=40> */
        /*04f0*/ 	.byte	0x74, 0x65, 0x3a, 0x3a, 0x43, 0x3c, 0x30, 0x3e, 0x3e, 0x3e, 0x3e, 0x5d, 0x00
.L_2:


//--------------------- .nv.shared._ZN7cutlass13device_kernelINS_4gemm6kernel13GemmUniversalIN4cute5tupleIJiiiiEEENS1_10collective13CollectiveMmaINS1_35MainloopSm100TmaUmmaWarpSpecializedILi26ELi2ELi4ENS5_IJNS4_1CILi2EEENSA_ILi1EEESC_EEEEENS5_IJNSA_ILi128EEESF_NSA_ILi64EEEEEENS_12float_e4m3_tENS5_IJlSC_lEEESI_SJ_NS4_8TiledMMAINS4_8MMA_AtomIJNS4_10MMA_TraitsINS4_25SM100_MMA_F8F6F4_2x1SM_SSEJSI_SI_fSF_SF_NS4_17integral_constantINS4_4UMMA5MajorELSQ_0EEESR_NSO_INSP_7ScaleInELSS_0EEEST_EEEEEENS4_6LayoutINS5_IJSC_SC_SC_EEENS5_IJNSA_ILi0EEESY_SY_EEEEENS5_IJNS4_10UnderscoreES11_S11_EEEEENS4_18SM100_TMA_2SM_LOADENS4_14ComposedLayoutINS4_7SwizzleILi2ELi4ELi3EEENS4_18smem_ptr_flag_bitsILi8EEENSW_INS5_IJNSA_ILi8EEESG_EEENS5_IJSG_SC_EEEEEEEvNS4_8identityES14_S1E_vS1F_EENS_8epilogue10collective18CollectiveEpilogueINS1H_23Sm100TmaWarpSpecializedILi2ELi2ELi32ELb0ELb0EEEJNS5_IJSG_SF_SG_EEENS5_IJNSW_ISG_SC_EENSW_INS5_IJNSA_ILi32EEESB_EEENS5_IJSC_SG_EEEEEEEESI_SJ_SI_SJ_NS1H_6fusion15FusionCallbacksIS1L_NS1T_17LinCombPerRowBiasISI_fSI_SI_fLi16ELNS_15FloatRoundStyleE2EEES1M_S1S_JEEENS4_5SM1004TMEM4LOAD26SM100_TMEM_LOAD_32dp32b32xENS4_13SM90_TMA_LOADENS15_INS16_ILi1ELi4ELi3EEES19_NSW_INS5_IJS1A_S1O_EEENS5_IJS1O_SC_EEEEEEENS4_39AutoVectorizingCopyWithAssumedAlignmentILi128EEENS4_14SM90_TMA_STOREES28_S2A_S2A_EEEvvEEEEvNT_6ParamsE --------------------------
	.section	.nv.shared._ZN7cutlass13device_kernelINS_4gemm6kernel13GemmUniversalIN4cute5tupleIJiiiiEEENS1_10collective13CollectiveMmaINS1_35MainloopSm100TmaUmmaWarpSpecializedILi26ELi2ELi4ENS5_IJNS4_1CILi2EEENSA_ILi1EEESC_EEEEENS5_IJNSA_ILi128EEESF_NSA_ILi64EEEEEENS_12float_e4m3_tENS5_IJlSC_lEEESI_SJ_NS4_8TiledMMAINS4_8MMA_AtomIJNS4_10MMA_TraitsINS4_25SM100_MMA_F8F6F4_2x1SM_SSEJSI_SI_fSF_SF_NS4_17integral_constantINS4_4UMMA5MajorELSQ_0EEESR_NSO_INSP_7ScaleInELSS_0EEEST_EEEEEENS4_6LayoutINS5_IJSC_SC_SC_EEENS5_IJNSA_ILi0EEESY_SY_EEEEENS5_IJNS4_10UnderscoreES11_S11_EEEEENS4_18SM100_TMA_2SM_LOADENS4_14ComposedLayoutINS4_7SwizzleILi2ELi4ELi3EEENS4_18smem_ptr_flag_bitsILi8EEENSW_INS5_IJNSA_ILi8EEESG_EEENS5_IJSG_SC_EEEEEEEvNS4_8identityES14_S1E_vS1F_EENS_8epilogue10collective18CollectiveEpilogueINS1H_23Sm100TmaWarpSpecializedILi2ELi2ELi32ELb0ELb0EEEJNS5_IJSG_SF_SG_EEENS5_IJNSW_ISG_SC_EENSW_INS5_IJNSA_ILi32EEESB_EEENS5_IJSC_SG_EEEEEEEESI_SJ_SI_SJ_NS1H_6fusion15FusionCallbacksIS1L_NS1T_17LinCombPerRowBiasISI_fSI_SI_fLi16ELNS_15FloatRoundStyleE2EEES1M_S1S_JEEENS4_5SM1004TMEM4LOAD26SM100_TMEM_LOAD_32dp32b32xENS4_13SM90_TMA_LOADENS15_INS16_ILi1ELi4ELi3EEES19_NSW_INS5_IJS1A_S1O_EEENS5_IJS1O_SC_EEEEEEENS4_39AutoVectorizingCopyWithAssumedAlignmentILi128EEENS4_14SM90_TMA_STOREES28_S2A_S2A_EEEvvEEEEvNT_6ParamsE,"aw",@nobits
	.sectionflags	@""
	.align	16
	.zero		1024


//--------------------- .nv.shared.reserved.0     --------------------------
	.section	.nv.shared.reserved.0,"aw",@nobits
	.weak		__nv_reservedSMEM_offset_0_alias
	.size		__nv_reservedSMEM_offset_0_alias, 0, 64
	.other		__nv_reservedSMEM_offset_0_alias,@"STO_CUDA_RESERVED_SHARED STV_DEFAULT"
__nv_reservedSMEM_offset_0_alias:
	.zero		0
.nv.shared.reserved.0:
	.zero		64
	.weak		__nv_reservedSMEM_tcgen05_partition
	.type		__nv_reservedSMEM_tcgen05_partition,@object
	.size		__nv_reservedSMEM_tcgen05_partition,(.L_0 - __nv_reservedSMEM_tcgen05_partition)
__nv_reservedSMEM_tcgen05_partition:
	.zero		32
.L_0:


//--------------------- .nv.global                --------------------------
	.section	.nv.global,"aw",@nobits
.nv.global:
	.type		_ZN39_INTERNAL_4e476b5f_4_k_cu_b9ea5bc2_33344cute1_E,@object
	.size		_ZN39_INTERNAL_4e476b5f_4_k_cu_b9ea5bc2_33344cute1_E,(_ZN39_INTERNAL_4e476b5f_4_k_cu_b9ea5bc2_33344cuda3std3__45__cpo6cbeginE - _ZN39_INTERNAL_4e476b5f_4_k_cu_b9ea5bc2_33344cute1_E)
_ZN39_INTERNAL_4e476b5f_4_k_cu_b9ea5bc2_33344cute1_E:
	.zero		1
	.type		_ZN39_INTERNAL_4e476b5f_4_k_cu_b9ea5bc2_33344cuda3std3__45__cpo6cbeginE,@object
	.size		_ZN39_INTERNAL_4e476b5f_4_k_cu_b9ea5bc2_33344cuda3std3__45__cpo6cbeginE,(_ZN39_INTERNAL_4e476b5f_4_k_cu_b9ea5bc2_33344cuda3std3__48in_placeE - _ZN39_INTERNAL_4e476b5f_4_k_cu_b9ea5bc2_33344cuda3std3__45__cpo6cbeginE)
_ZN39_INTERNAL_4e476b5f_4_k_cu_b9ea5bc2_33344cuda3std3__45__cpo6cbeginE:
	.zero		1
	.type		_ZN39_INTERNAL_4e476b5f_4_k_cu_b9ea5bc2_33344cuda3std3__48in_placeE,@object
	.size		_ZN39_INTERNAL_4e476b5f_4_k_cu_b9ea5bc2_33344cuda3std3__48in_placeE,(_ZN39_INTERNAL_4e476b5f_4_k_cu_b9ea5bc2_33344cuda3std6ranges3__45__cpo9iter_moveE - _ZN39_INTERNAL_4e476b5f_4_k_cu_b9ea5bc2_33344cuda3std3__48in_placeE)
_ZN39_INTERNAL_4e476b5f_4_k_cu_b9ea5bc2_33344cuda3std3__48in_placeE:
	.zero		1
	.type		_ZN39_INTERNAL_4e476b5f_4_k_cu_b9ea5bc2_33344cuda3std6ranges3__45__cpo9iter_moveE,@object
	.size		_ZN39_INTERNAL_4e476b5f_4_k_cu_b9ea5bc2_33344cuda3std6ranges3__45__cpo9iter_moveE,(_ZN39_INTERNAL_4e476b5f_4_k_cu_b9ea5bc2_33344cuda3std3__45__cpo5beginE - _ZN39_INTERNAL_4e476b5f_4_k_cu_b9ea5bc2_33344cuda3std6ranges3__45__cpo9iter_moveE)
_ZN39_INTERNAL_4e476b5f_4_k_cu_b9ea5bc2_33344cuda3std6ranges3__45__cpo9iter_moveE:
	.zero		1
	.type		_ZN39_INTERNAL_4e476b5f_4_k_cu_b9ea5bc2_33344cuda3std3__45__cpo5beginE,@object
	.size		_ZN39_INTERNAL_4e476b5f_4_k_cu_b9ea5bc2_33344cuda3std3__45__cpo5beginE,(_ZN39_INTERNAL_4e476b5f_4_k_cu_b9ea5bc2_33344cuda3std3__441_GLOBAL__N__4e476b5f_4_k_cu_b9ea5bc2_33346ignoreE - _ZN39_INTERNAL_4e476b5f_4_k_cu_b9ea5bc2_33344cuda3std3__45__cpo5beginE)
_ZN39_INTERNAL_4e476b5f_4_k_cu_b9ea5bc2_33344cuda3std3__45__cpo5beginE:
	.zero		1
	.type		_ZN39_INTERNAL_4e476b5f_4_k_cu_b9ea5bc2_33344cuda3std3__441_GLOBAL__N__4e476b5f_4_k_cu_b9ea5bc2_33346ignoreE,@object
	.size		_ZN39_INTERNAL_4e476b5f_4_k_cu_b9ea5bc2_33344cuda3std3__441_GLOBAL__N__4e476b5f_4_k_cu_b9ea5bc2_33346ignoreE,(_ZN39_INTERNAL_4e476b5f_4_k_cu_b9ea5bc2_33344cute7productE - _ZN39_INTERNAL_4e476b5f_4_k_cu_b9ea5bc2_33344cuda3std3__441_GLOBAL__N__4e476b5f_4_k_cu_b9ea5bc2_33346ignoreE)
_ZN39_INTERNAL_4e476b5f_4_k_cu_b9ea5bc2_33344cuda3std3__441_GLOBAL__N__4e476b5f_4_k_cu_b9ea5bc2_33346ignoreE:
	.zero		1
	.type		_ZN39_INTERNAL_4e476b5f_4_k_cu_b9ea5bc2_33344cute7productE,@object
	.size		_ZN39_INTERNAL_4e476b5f_4_k_cu_b9ea5bc2_33344cute7productE,(_ZN39_INTERNAL_4e476b5f_4_k_cu_b9ea5bc2_33344cuda3std3__45__cpo3endE - _ZN39_INTERNAL_4e476b5f_4_k_cu_b9ea5bc2_33344cute7productE)
_ZN39_INTERNAL_4e476b5f_4_k_cu_b9ea5bc2_33344cute7productE:
	.zero		1
	.type		_ZN39_INTERNAL_4e476b5f_4_k_cu_b9ea5bc2_33344cuda3std3__45__cpo3endE,@object
	.size		_ZN39_INTERNAL_4e476b5f_4_k_cu_b9ea5bc2_33344cuda3std3__45__cpo3endE,(_ZN39_INTERNAL_4e476b5f_4_k_cu_b9ea5bc2_33344cuda3std3__419piecewise_constructE - _ZN39_INTERNAL_4e476b5f_4_k_cu_b9ea5bc2_33344cuda3std3__45__cpo3endE)
_ZN39_INTERNAL_4e476b5f_4_k_cu_b9ea5bc2_33344cuda3std3__45__cpo3endE:
	.zero		1
	.type		_ZN39_INTERNAL_4e476b5f_4_k_cu_b9ea5bc2_33344cuda3std3__419piecewise_constructE,@object
	.size		_ZN39_INTERNAL_4e476b5f_4_k_cu_b9ea5bc2_33344cuda3std3__419piecewise_constructE,(_ZN39_INTERNAL_4e476b5f_4_k_cu_b9ea5bc2_33344cuda3std3__45__cpo4cendE - _ZN39_INTERNAL_4e476b5f_4_k_cu_b9ea5bc2_33344cuda3std3__419piecewise_constructE)
_ZN39_INTERNAL_4e476b5f_4_k_cu_b9ea5bc2_33344cuda3std3__419piecewise_constructE:
	.zero		1
	.type		_ZN39_INTERNAL_4e476b5f_4_k_cu_b9ea5bc2_33344cuda3std3__45__cpo4cendE,@object
	.size		_ZN39_INTERNAL_4e476b5f_4_k_cu_b9ea5bc2_33344cuda3std3__45__cpo4cendE,(_ZN39_INTERNAL_4e476b5f_4_k_cu_b9ea5bc2_33344cuda3std6ranges3__45__cpo4swapE - _ZN39_INTERNAL_4e476b5f_4_k_cu_b9ea5bc2_33344cuda3std3__45__cpo4cendE)
_ZN39_INTERNAL_4e476b5f_4_k_cu_b9ea5bc2_33344cuda3std3__45__cpo4cendE:
	.zero		1
	.type		_ZN39_INTERNAL_4e476b5f_4_k_cu_b9ea5bc2_33344cuda3std6ranges3__45__cpo4swapE,@object
	.size		_ZN39_INTERNAL_4e476b5f_4_k_cu_b9ea5bc2_33344cuda3std6ranges3__45__cpo4swapE,(.L_10 - _ZN39_INTERNAL_4e476b5f_4_k_cu_b9ea5bc2_33344cuda3std6ranges3__45__cpo4swapE)
_ZN39_INTERNAL_4e476b5f_4_k_cu_b9ea5bc2_33344cuda3std6ranges3__45__cpo4swapE:
	.zero		1
.L_10:


//--------------------- .nv.constant0._ZN7cutlass13device_kernelINS_4gemm6kernel13GemmUniversalIN4cute5tupleIJiiiiEEENS1_10collective13CollectiveMmaINS1_35MainloopSm100TmaUmmaWarpSpecializedILi26ELi2ELi4ENS5_IJNS4_1CILi2EEENSA_ILi1EEESC_EEEEENS5_IJNSA_ILi128EEESF_NSA_ILi64EEEEEENS_12float_e4m3_tENS5_IJlSC_lEEESI_SJ_NS4_8TiledMMAINS4_8MMA_AtomIJNS4_10MMA_TraitsINS4_25SM100_MMA_F8F6F4_2x1SM_SSEJSI_SI_fSF_SF_NS4_17integral_constantINS4_4UMMA5MajorELSQ_0EEESR_NSO_INSP_7ScaleInELSS_0EEEST_EEEEEENS4_6LayoutINS5_IJSC_SC_SC_EEENS5_IJNSA_ILi0EEESY_SY_EEEEENS5_IJNS4_10UnderscoreES11_S11_EEEEENS4_18SM100_TMA_2SM_LOADENS4_14ComposedLayoutINS4_7SwizzleILi2ELi4ELi3EEENS4_18smem_ptr_flag_bitsILi8EEENSW_INS5_IJNSA_ILi8EEESG_EEENS5_IJSG_SC_EEEEEEEvNS4_8identityES14_S1E_vS1F_EENS_8epilogue10collective18CollectiveEpilogueINS1H_23Sm100TmaWarpSpecializedILi2ELi2ELi32ELb0ELb0EEEJNS5_IJSG_SF_SG_EEENS5_IJNSW_ISG_SC_EENSW_INS5_IJNSA_ILi32EEESB_EEENS5_IJSC_SG_EEEEEEEESI_SJ_SI_SJ_NS1H_6fusion15FusionCallbacksIS1L_NS1T_17LinCombPerRowBiasISI_fSI_SI_fLi16ELNS_15FloatRoundStyleE2EEES1M_S1S_JEEENS4_5SM1004TMEM4LOAD26SM100_TMEM_LOAD_32dp32b32xENS4_13SM90_TMA_LOADENS15_INS16_ILi1ELi4ELi3EEES19_NSW_INS5_IJS1A_S1O_EEENS5_IJS1O_SC_EEEEEEENS4_39AutoVectorizingCopyWithAssumedAlignmentILi128EEENS4_14SM90_TMA_STOREES28_S2A_S2A_EEEvvEEEEvNT_6ParamsE --------------------------
	.section	.nv.constant0._ZN7cutlass13device_kernelINS_4gemm6kernel13GemmUniversalIN4cute5tupleIJiiiiEEENS1_10collective13CollectiveMmaINS1_35MainloopSm100TmaUmmaWarpSpecializedILi26ELi2ELi4ENS5_IJNS4_1CILi2EEENSA_ILi1EEESC_EEEEENS5_IJNSA_ILi128EEESF_NSA_ILi64EEEEEENS_12float_e4m3_tENS5_IJlSC_lEEESI_SJ_NS4_8TiledMMAINS4_8MMA_AtomIJNS4_10MMA_TraitsINS4_25SM100_MMA_F8F6F4_2x1SM_SSEJSI_SI_fSF_SF_NS4_17integral_constantINS4_4UMMA5MajorELSQ_0EEESR_NSO_INSP_7ScaleInELSS_0EEEST_EEEEEENS4_6LayoutINS5_IJSC_SC_SC_EEENS5_IJNSA_ILi0EEESY_SY_EEEEENS5_IJNS4_10UnderscoreES11_S11_EEEEENS4_18SM100_TMA_2SM_LOADENS4_14ComposedLayoutINS4_7SwizzleILi2ELi4ELi3EEENS4_18smem_ptr_flag_bitsILi8EEENSW_INS5_IJNSA_ILi8EEESG_EEENS5_IJSG_SC_EEEEEEEvNS4_8identityES14_S1E_vS1F_EENS_8epilogue10collective18CollectiveEpilogueINS1H_23Sm100TmaWarpSpecializedILi2ELi2ELi32ELb0ELb0EEEJNS5_IJSG_SF_SG_EEENS5_IJNSW_ISG_SC_EENSW_INS5_IJNSA_ILi32EEESB_EEENS5_IJSC_SG_EEEEEEEESI_SJ_SI_SJ_NS1H_6fusion15FusionCallbacksIS1L_NS1T_17LinCombPerRowBiasISI_fSI_SI_fLi16ELNS_15FloatRoundStyleE2EEES1M_S1S_JEEENS4_5SM1004TMEM4LOAD26SM100_TMEM_LOAD_32dp32b32xENS4_13SM90_TMA_LOADENS15_INS16_ILi1ELi4ELi3EEES19_NSW_INS5_IJS1A_S1O_EEENS5_IJS1O_SC_EEEEEEENS4_39AutoVectorizingCopyWithAssumedAlignmentILi128EEENS4_14SM90_TMA_STOREES28_S2A_S2A_EEEvvEEEEvNT_6ParamsE,"a",@progbits
	.sectionflags	@""
	.align	4
.nv.constant0._ZN7cutlass13device_kernelINS_4gemm6kernel13GemmUniversalIN4cute5tupleIJiiiiEEENS1_10collective13CollectiveMmaINS1_35MainloopSm100TmaUmmaWarpSpecializedILi26ELi2ELi4ENS5_IJNS4_1CILi2EEENSA_ILi1EEESC_EEEEENS5_IJNSA_ILi128EEESF_NSA_ILi64EEEEEENS_12float_e4m3_tENS5_IJlSC_lEEESI_SJ_NS4_8TiledMMAINS4_8MMA_AtomIJNS4_10MMA_TraitsINS4_25SM100_MMA_F8F6F4_2x1SM_SSEJSI_SI_fSF_SF_NS4_17integral_constantINS4_4UMMA5MajorELSQ_0EEESR_NSO_INSP_7ScaleInELSS_0EEEST_EEEEEENS4_6LayoutINS5_IJSC_SC_SC_EEENS5_IJNSA_ILi0EEESY_SY_EEEEENS5_IJNS4_10UnderscoreES11_S11_EEEEENS4_18SM100_TMA_2SM_LOADENS4_14ComposedLayoutINS4_7SwizzleILi2ELi4ELi3EEENS4_18smem_ptr_flag_bitsILi8EEENSW_INS5_IJNSA_ILi8EEESG_EEENS5_IJSG_SC_EEEEEEEvNS4_8identityES14_S1E_vS1F_EENS_8epilogue10collective18CollectiveEpilogueINS1H_23Sm100TmaWarpSpecializedILi2ELi2ELi32ELb0ELb0EEEJNS5_IJSG_SF_SG_EEENS5_IJNSW_ISG_SC_EENSW_INS5_IJNSA_ILi32EEESB_EEENS5_IJSC_SG_EEEEEEEESI_SJ_SI_SJ_NS1H_6fusion15FusionCallbacksIS1L_NS1T_17LinCombPerRowBiasISI_fSI_SI_fLi16ELNS_15FloatRoundStyleE2EEES1M_S1S_JEEENS4_5SM1004TMEM4LOAD26SM100_TMEM_LOAD_32dp32b32xENS4_13SM90_TMA_LOADENS15_INS16_ILi1ELi4ELi3EEES19_NSW_INS5_IJS1A_S1O_EEENS5_IJS1O_SC_EEEEEEENS4_39AutoVectorizingCopyWithAssumedAlignmentILi128EEENS4_14SM90_TMA_STOREES28_S2A_S2A_EEEvvEEEEvNT_6ParamsE:
	.zero		2944


//--------------------- SYMBOLS --------------------------

	.type		.nv.reservedSmem.offset0,@object
	.size		.nv.reservedSmem.offset0,0x4
	.type		.nv.reservedSmem.cap,@object
	.size		.nv.reservedSmem.cap,0x4
	.type		__assertfail,@function
